//
// Generated by NVIDIA NVVM Compiler
//
// Compiler Build ID: CL-36424714
// Cuda compilation tools, release 13.0, V13.0.88
// Based on NVVM 20.0.0
//

.version 9.0
.target sm_100
.address_size 64

	// .globl	_Z10simulationdddddddddddddiiiddddddddiiPdS_S_S_S_
.extern .func  (.param .b32 func_retval0) vprintf
(
	.param .b64 vprintf_param_0,
	.param .b64 vprintf_param_1
)
;
.func  (.param .b64 func_retval0) __internal_accurate_pow
(
	.param .b64 __internal_accurate_pow_param_0,
	.param .b64 __internal_accurate_pow_param_1
)
;
.global .align 4 .b8 precalc_xorwow_matrix[102400];
.global .align 4 .b8 precalc_xorwow_offset_matrix[102400];
.global .align 4 .b8 mrg32k3aM1[2304];
.global .align 4 .b8 mrg32k3aM2[2304];
.global .align 4 .b8 mrg32k3aM1SubSeq[2016];
.global .align 4 .b8 mrg32k3aM2SubSeq[2016];
.global .align 4 .b8 mrg32k3aM1Seq[2304];
.global .align 4 .b8 mrg32k3aM2Seq[2304];
.const .align 8 .b8 __cr_lgamma_table[72];
.global .align 1 .b8 $str[11] = {107, 101, 114, 110, 101, 108, 32, 101, 110, 100};

.visible .entry _Z10simulationdddddddddddddiiiddddddddiiPdS_S_S_S_(
	.param .f64 _Z10simulationdddddddddddddiiiddddddddiiPdS_S_S_S__param_0,
	.param .f64 _Z10simulationdddddddddddddiiiddddddddiiPdS_S_S_S__param_1,
	.param .f64 _Z10simulationdddddddddddddiiiddddddddiiPdS_S_S_S__param_2,
	.param .f64 _Z10simulationdddddddddddddiiiddddddddiiPdS_S_S_S__param_3,
	.param .f64 _Z10simulationdddddddddddddiiiddddddddiiPdS_S_S_S__param_4,
	.param .f64 _Z10simulationdddddddddddddiiiddddddddiiPdS_S_S_S__param_5,
	.param .f64 _Z10simulationdddddddddddddiiiddddddddiiPdS_S_S_S__param_6,
	.param .f64 _Z10simulationdddddddddddddiiiddddddddiiPdS_S_S_S__param_7,
	.param .f64 _Z10simulationdddddddddddddiiiddddddddiiPdS_S_S_S__param_8,
	.param .f64 _Z10simulationdddddddddddddiiiddddddddiiPdS_S_S_S__param_9,
	.param .f64 _Z10simulationdddddddddddddiiiddddddddiiPdS_S_S_S__param_10,
	.param .f64 _Z10simulationdddddddddddddiiiddddddddiiPdS_S_S_S__param_11,
	.param .f64 _Z10simulationdddddddddddddiiiddddddddiiPdS_S_S_S__param_12,
	.param .u32 _Z10simulationdddddddddddddiiiddddddddiiPdS_S_S_S__param_13,
	.param .u32 _Z10simulationdddddddddddddiiiddddddddiiPdS_S_S_S__param_14,
	.param .u32 _Z10simulationdddddddddddddiiiddddddddiiPdS_S_S_S__param_15,
	.param .f64 _Z10simulationdddddddddddddiiiddddddddiiPdS_S_S_S__param_16,
	.param .f64 _Z10simulationdddddddddddddiiiddddddddiiPdS_S_S_S__param_17,
	.param .f64 _Z10simulationdddddddddddddiiiddddddddiiPdS_S_S_S__param_18,
	.param .f64 _Z10simulationdddddddddddddiiiddddddddiiPdS_S_S_S__param_19,
	.param .f64 _Z10simulationdddddddddddddiiiddddddddiiPdS_S_S_S__param_20,
	.param .f64 _Z10simulationdddddddddddddiiiddddddddiiPdS_S_S_S__param_21,
	.param .f64 _Z10simulationdddddddddddddiiiddddddddiiPdS_S_S_S__param_22,
	.param .f64 _Z10simulationdddddddddddddiiiddddddddiiPdS_S_S_S__param_23,
	.param .u32 _Z10simulationdddddddddddddiiiddddddddiiPdS_S_S_S__param_24,
	.param .u32 _Z10simulationdddddddddddddiiiddddddddiiPdS_S_S_S__param_25,
	.param .u64 .ptr .align 1 _Z10simulationdddddddddddddiiiddddddddiiPdS_S_S_S__param_26,
	.param .u64 .ptr .align 1 _Z10simulationdddddddddddddiiiddddddddiiPdS_S_S_S__param_27,
	.param .u64 .ptr .align 1 _Z10simulationdddddddddddddiiiddddddddiiPdS_S_S_S__param_28,
	.param .u64 .ptr .align 1 _Z10simulationdddddddddddddiiiddddddddiiPdS_S_S_S__param_29,
	.param .u64 .ptr .align 1 _Z10simulationdddddddddddddiiiddddddddiiPdS_S_S_S__param_30
)
{
	.local .align 8 .b8 	__local_depot0[48];
	.reg .b64 	%SP;
	.reg .b64 	%SPL;
	.reg .pred 	%p<192>;
	.reg .b32 	%r<1437>;
	.reg .b32 	%f<9>;
	.reg .b64 	%rd<54>;
	.reg .b64 	%fd<288>;

	mov.u64 	%SPL, __local_depot0;
	ld.param.f64 	%fd89, [_Z10simulationdddddddddddddiiiddddddddiiPdS_S_S_S__param_0];
	ld.param.f64 	%fd90, [_Z10simulationdddddddddddddiiiddddddddiiPdS_S_S_S__param_1];
	ld.param.f64 	%fd92, [_Z10simulationdddddddddddddiiiddddddddiiPdS_S_S_S__param_3];
	ld.param.f64 	%fd93, [_Z10simulationdddddddddddddiiiddddddddiiPdS_S_S_S__param_4];
	ld.param.f64 	%fd94, [_Z10simulationdddddddddddddiiiddddddddiiPdS_S_S_S__param_5];
	ld.param.f64 	%fd95, [_Z10simulationdddddddddddddiiiddddddddiiPdS_S_S_S__param_7];
	ld.param.f64 	%fd96, [_Z10simulationdddddddddddddiiiddddddddiiPdS_S_S_S__param_8];
	ld.param.f64 	%fd97, [_Z10simulationdddddddddddddiiiddddddddiiPdS_S_S_S__param_10];
	ld.param.f64 	%fd98, [_Z10simulationdddddddddddddiiiddddddddiiPdS_S_S_S__param_11];
	ld.param.u32 	%r602, [_Z10simulationdddddddddddddiiiddddddddiiPdS_S_S_S__param_13];
	ld.param.u32 	%r603, [_Z10simulationdddddddddddddiiiddddddddiiPdS_S_S_S__param_14];
	ld.param.u32 	%r604, [_Z10simulationdddddddddddddiiiddddddddiiPdS_S_S_S__param_15];
	ld.param.f64 	%fd100, [_Z10simulationdddddddddddddiiiddddddddiiPdS_S_S_S__param_16];
	ld.param.f64 	%fd101, [_Z10simulationdddddddddddddiiiddddddddiiPdS_S_S_S__param_17];
	ld.param.f64 	%fd102, [_Z10simulationdddddddddddddiiiddddddddiiPdS_S_S_S__param_18];
	ld.param.f64 	%fd274, [_Z10simulationdddddddddddddiiiddddddddiiPdS_S_S_S__param_19];
	ld.param.u32 	%r605, [_Z10simulationdddddddddddddiiiddddddddiiPdS_S_S_S__param_24];
	ld.param.u32 	%r606, [_Z10simulationdddddddddddddiiiddddddddiiPdS_S_S_S__param_25];
	ld.param.u64 	%rd19, [_Z10simulationdddddddddddddiiiddddddddiiPdS_S_S_S__param_26];
	ld.param.u64 	%rd20, [_Z10simulationdddddddddddddiiiddddddddiiPdS_S_S_S__param_27];
	ld.param.u64 	%rd21, [_Z10simulationdddddddddddddiiiddddddddiiPdS_S_S_S__param_28];
	ld.param.u64 	%rd22, [_Z10simulationdddddddddddddiiiddddddddiiPdS_S_S_S__param_29];
	ld.param.u64 	%rd23, [_Z10simulationdddddddddddddiiiddddddddiiPdS_S_S_S__param_30];
	cvta.to.global.u64 	%rd1, %rd23;
	cvta.to.global.u64 	%rd2, %rd22;
	cvta.to.global.u64 	%rd3, %rd21;
	cvta.to.global.u64 	%rd4, %rd20;
	cvta.to.global.u64 	%rd5, %rd19;
	add.u64 	%rd6, %SPL, 0;
	// begin inline asm
	mov.u64 	%rd17, %clock64;
	// end inline asm
	cvt.u32.u64 	%r608, %rd17;
	xor.b32  	%r609, %r608, -1429050551;
	mul.lo.s32 	%r610, %r609, 1099087573;
	{ .reg .b32 tmp; mov.b64 {tmp, %r611}, %rd17; }
	xor.b32  	%r612, %r611, -136515619;
	mul.lo.s32 	%r613, %r612, -1703105765;
	add.s32 	%r614, %r610, %r613;
	add.s32 	%r1415, %r614, 6615241;
	add.s32 	%r1145, %r610, 123456789;
	st.local.v2.u32 	[%rd6], {%r1415, %r1145};
	xor.b32  	%r1146, %r610, 362436069;
	add.s32 	%r1147, %r613, 521288629;
	st.local.v2.u32 	[%rd6+8], {%r1146, %r1147};
	xor.b32  	%r1148, %r613, 88675123;
	add.s32 	%r1149, %r610, 5783321;
	st.local.v2.u32 	[%rd6+16], {%r1148, %r1149};
	mov.b32 	%r1132, 0;
	mov.b64 	%rd53, 13;
$L__BB0_1:
	and.b64  	%rd8, %rd53, 3;
	setp.eq.s64 	%p8, %rd8, 0;
	@%p8 bra 	$L__BB0_113;
	mul.wide.u32 	%rd25, %r1132, 3200;
	mov.u64 	%rd26, precalc_xorwow_matrix;
	add.s64 	%rd9, %rd26, %rd25;
	mov.b32 	%r1145, 0;
	mov.u32 	%r1146, %r1145;
	mov.u32 	%r1147, %r1145;
	mov.u32 	%r1148, %r1145;
	mov.u32 	%r1149, %r1145;
	mov.u32 	%r1138, %r1145;
$L__BB0_3:
	mul.wide.u32 	%rd27, %r1138, 4;
	add.s64 	%rd28, %rd6, %rd27;
	ld.local.u32 	%r19, [%rd28+4];
	shl.b32 	%r20, %r1138, 5;
	mov.b32 	%r1144, 0;
$L__BB0_4:
	.pragma "nounroll";
	shr.u32 	%r617, %r19, %r1144;
	and.b32  	%r618, %r617, 1;
	setp.eq.b32 	%p9, %r618, 1;
	not.pred 	%p10, %p9;
	add.s32 	%r619, %r20, %r1144;
	mul.lo.s32 	%r620, %r619, 5;
	mul.wide.u32 	%rd29, %r620, 4;
	add.s64 	%rd10, %rd9, %rd29;
	@%p10 bra 	$L__BB0_6;
	ld.global.u32 	%r621, [%rd10];
	xor.b32  	%r1145, %r1145, %r621;
	ld.global.u32 	%r622, [%rd10+4];
	xor.b32  	%r1146, %r1146, %r622;
	ld.global.u32 	%r623, [%rd10+8];
	xor.b32  	%r1147, %r1147, %r623;
	ld.global.u32 	%r624, [%rd10+12];
	xor.b32  	%r1148, %r1148, %r624;
	ld.global.u32 	%r625, [%rd10+16];
	xor.b32  	%r1149, %r1149, %r625;
$L__BB0_6:
	and.b32  	%r627, %r617, 2;
	setp.eq.s32 	%p11, %r627, 0;
	@%p11 bra 	$L__BB0_8;
	ld.global.u32 	%r628, [%rd10+20];
	xor.b32  	%r1145, %r1145, %r628;
	ld.global.u32 	%r629, [%rd10+24];
	xor.b32  	%r1146, %r1146, %r629;
	ld.global.u32 	%r630, [%rd10+28];
	xor.b32  	%r1147, %r1147, %r630;
	ld.global.u32 	%r631, [%rd10+32];
	xor.b32  	%r1148, %r1148, %r631;
	ld.global.u32 	%r632, [%rd10+36];
	xor.b32  	%r1149, %r1149, %r632;
$L__BB0_8:
	and.b32  	%r634, %r617, 4;
	setp.eq.s32 	%p12, %r634, 0;
	@%p12 bra 	$L__BB0_10;
	ld.global.u32 	%r635, [%rd10+40];
	xor.b32  	%r1145, %r1145, %r635;
	ld.global.u32 	%r636, [%rd10+44];
	xor.b32  	%r1146, %r1146, %r636;
	ld.global.u32 	%r637, [%rd10+48];
	xor.b32  	%r1147, %r1147, %r637;
	ld.global.u32 	%r638, [%rd10+52];
	xor.b32  	%r1148, %r1148, %r638;
	ld.global.u32 	%r639, [%rd10+56];
	xor.b32  	%r1149, %r1149, %r639;
$L__BB0_10:
	and.b32  	%r641, %r617, 8;
	setp.eq.s32 	%p13, %r641, 0;
	@%p13 bra 	$L__BB0_12;
	ld.global.u32 	%r642, [%rd10+60];
	xor.b32  	%r1145, %r1145, %r642;
	ld.global.u32 	%r643, [%rd10+64];
	xor.b32  	%r1146, %r1146, %r643;
	ld.global.u32 	%r644, [%rd10+68];
	xor.b32  	%r1147, %r1147, %r644;
	ld.global.u32 	%r645, [%rd10+72];
	xor.b32  	%r1148, %r1148, %r645;
	ld.global.u32 	%r646, [%rd10+76];
	xor.b32  	%r1149, %r1149, %r646;
$L__BB0_12:
	and.b32  	%r648, %r617, 16;
	setp.eq.s32 	%p14, %r648, 0;
	@%p14 bra 	$L__BB0_14;
	ld.global.u32 	%r649, [%rd10+80];
	xor.b32  	%r1145, %r1145, %r649;
	ld.global.u32 	%r650, [%rd10+84];
	xor.b32  	%r1146, %r1146, %r650;
	ld.global.u32 	%r651, [%rd10+88];
	xor.b32  	%r1147, %r1147, %r651;
	ld.global.u32 	%r652, [%rd10+92];
	xor.b32  	%r1148, %r1148, %r652;
	ld.global.u32 	%r653, [%rd10+96];
	xor.b32  	%r1149, %r1149, %r653;
$L__BB0_14:
	and.b32  	%r655, %r617, 32;
	setp.eq.s32 	%p15, %r655, 0;
	@%p15 bra 	$L__BB0_16;
	ld.global.u32 	%r656, [%rd10+100];
	xor.b32  	%r1145, %r1145, %r656;
	ld.global.u32 	%r657, [%rd10+104];
	xor.b32  	%r1146, %r1146, %r657;
	ld.global.u32 	%r658, [%rd10+108];
	xor.b32  	%r1147, %r1147, %r658;
	ld.global.u32 	%r659, [%rd10+112];
	xor.b32  	%r1148, %r1148, %r659;
	ld.global.u32 	%r660, [%rd10+116];
	xor.b32  	%r1149, %r1149, %r660;
$L__BB0_16:
	and.b32  	%r662, %r617, 64;
	setp.eq.s32 	%p16, %r662, 0;
	@%p16 bra 	$L__BB0_18;
	ld.global.u32 	%r663, [%rd10+120];
	xor.b32  	%r1145, %r1145, %r663;
	ld.global.u32 	%r664, [%rd10+124];
	xor.b32  	%r1146, %r1146, %r664;
	ld.global.u32 	%r665, [%rd10+128];
	xor.b32  	%r1147, %r1147, %r665;
	ld.global.u32 	%r666, [%rd10+132];
	xor.b32  	%r1148, %r1148, %r666;
	ld.global.u32 	%r667, [%rd10+136];
	xor.b32  	%r1149, %r1149, %r667;
$L__BB0_18:
	and.b32  	%r669, %r617, 128;
	setp.eq.s32 	%p17, %r669, 0;
	@%p17 bra 	$L__BB0_20;
	ld.global.u32 	%r670, [%rd10+140];
	xor.b32  	%r1145, %r1145, %r670;
	ld.global.u32 	%r671, [%rd10+144];
	xor.b32  	%r1146, %r1146, %r671;
	ld.global.u32 	%r672, [%rd10+148];
	xor.b32  	%r1147, %r1147, %r672;
	ld.global.u32 	%r673, [%rd10+152];
	xor.b32  	%r1148, %r1148, %r673;
	ld.global.u32 	%r674, [%rd10+156];
	xor.b32  	%r1149, %r1149, %r674;
$L__BB0_20:
	and.b32  	%r676, %r617, 256;
	setp.eq.s32 	%p18, %r676, 0;
	@%p18 bra 	$L__BB0_22;
	ld.global.u32 	%r677, [%rd10+160];
	xor.b32  	%r1145, %r1145, %r677;
	ld.global.u32 	%r678, [%rd10+164];
	xor.b32  	%r1146, %r1146, %r678;
	ld.global.u32 	%r679, [%rd10+168];
	xor.b32  	%r1147, %r1147, %r679;
	ld.global.u32 	%r680, [%rd10+172];
	xor.b32  	%r1148, %r1148, %r680;
	ld.global.u32 	%r681, [%rd10+176];
	xor.b32  	%r1149, %r1149, %r681;
$L__BB0_22:
	and.b32  	%r683, %r617, 512;
	setp.eq.s32 	%p19, %r683, 0;
	@%p19 bra 	$L__BB0_24;
	ld.global.u32 	%r684, [%rd10+180];
	xor.b32  	%r1145, %r1145, %r684;
	ld.global.u32 	%r685, [%rd10+184];
	xor.b32  	%r1146, %r1146, %r685;
	ld.global.u32 	%r686, [%rd10+188];
	xor.b32  	%r1147, %r1147, %r686;
	ld.global.u32 	%r687, [%rd10+192];
	xor.b32  	%r1148, %r1148, %r687;
	ld.global.u32 	%r688, [%rd10+196];
	xor.b32  	%r1149, %r1149, %r688;
$L__BB0_24:
	and.b32  	%r690, %r617, 1024;
	setp.eq.s32 	%p20, %r690, 0;
	@%p20 bra 	$L__BB0_26;
	ld.global.u32 	%r691, [%rd10+200];
	xor.b32  	%r1145, %r1145, %r691;
	ld.global.u32 	%r692, [%rd10+204];
	xor.b32  	%r1146, %r1146, %r692;
	ld.global.u32 	%r693, [%rd10+208];
	xor.b32  	%r1147, %r1147, %r693;
	ld.global.u32 	%r694, [%rd10+212];
	xor.b32  	%r1148, %r1148, %r694;
	ld.global.u32 	%r695, [%rd10+216];
	xor.b32  	%r1149, %r1149, %r695;
$L__BB0_26:
	and.b32  	%r697, %r617, 2048;
	setp.eq.s32 	%p21, %r697, 0;
	@%p21 bra 	$L__BB0_28;
	ld.global.u32 	%r698, [%rd10+220];
	xor.b32  	%r1145, %r1145, %r698;
	ld.global.u32 	%r699, [%rd10+224];
	xor.b32  	%r1146, %r1146, %r699;
	ld.global.u32 	%r700, [%rd10+228];
	xor.b32  	%r1147, %r1147, %r700;
	ld.global.u32 	%r701, [%rd10+232];
	xor.b32  	%r1148, %r1148, %r701;
	ld.global.u32 	%r702, [%rd10+236];
	xor.b32  	%r1149, %r1149, %r702;
$L__BB0_28:
	and.b32  	%r704, %r617, 4096;
	setp.eq.s32 	%p22, %r704, 0;
	@%p22 bra 	$L__BB0_30;
	ld.global.u32 	%r705, [%rd10+240];
	xor.b32  	%r1145, %r1145, %r705;
	ld.global.u32 	%r706, [%rd10+244];
	xor.b32  	%r1146, %r1146, %r706;
	ld.global.u32 	%r707, [%rd10+248];
	xor.b32  	%r1147, %r1147, %r707;
	ld.global.u32 	%r708, [%rd10+252];
	xor.b32  	%r1148, %r1148, %r708;
	ld.global.u32 	%r709, [%rd10+256];
	xor.b32  	%r1149, %r1149, %r709;
$L__BB0_30:
	and.b32  	%r711, %r617, 8192;
	setp.eq.s32 	%p23, %r711, 0;
	@%p23 bra 	$L__BB0_32;
	ld.global.u32 	%r712, [%rd10+260];
	xor.b32  	%r1145, %r1145, %r712;
	ld.global.u32 	%r713, [%rd10+264];
	xor.b32  	%r1146, %r1146, %r713;
	ld.global.u32 	%r714, [%rd10+268];
	xor.b32  	%r1147, %r1147, %r714;
	ld.global.u32 	%r715, [%rd10+272];
	xor.b32  	%r1148, %r1148, %r715;
	ld.global.u32 	%r716, [%rd10+276];
	xor.b32  	%r1149, %r1149, %r716;
$L__BB0_32:
	and.b32  	%r718, %r617, 16384;
	setp.eq.s32 	%p24, %r718, 0;
	@%p24 bra 	$L__BB0_34;
	ld.global.u32 	%r719, [%rd10+280];
	xor.b32  	%r1145, %r1145, %r719;
	ld.global.u32 	%r720, [%rd10+284];
	xor.b32  	%r1146, %r1146, %r720;
	ld.global.u32 	%r721, [%rd10+288];
	xor.b32  	%r1147, %r1147, %r721;
	ld.global.u32 	%r722, [%rd10+292];
	xor.b32  	%r1148, %r1148, %r722;
	ld.global.u32 	%r723, [%rd10+296];
	xor.b32  	%r1149, %r1149, %r723;
$L__BB0_34:
	and.b32  	%r725, %r617, 32768;
	setp.eq.s32 	%p25, %r725, 0;
	@%p25 bra 	$L__BB0_36;
	ld.global.u32 	%r726, [%rd10+300];
	xor.b32  	%r1145, %r1145, %r726;
	ld.global.u32 	%r727, [%rd10+304];
	xor.b32  	%r1146, %r1146, %r727;
	ld.global.u32 	%r728, [%rd10+308];
	xor.b32  	%r1147, %r1147, %r728;
	ld.global.u32 	%r729, [%rd10+312];
	xor.b32  	%r1148, %r1148, %r729;
	ld.global.u32 	%r730, [%rd10+316];
	xor.b32  	%r1149, %r1149, %r730;
$L__BB0_36:
	add.s32 	%r1144, %r1144, 16;
	setp.ne.s32 	%p26, %r1144, 32;
	@%p26 bra 	$L__BB0_4;
	mad.lo.s32 	%r731, %r1138, -31, %r20;
	add.s32 	%r1138, %r731, 1;
	setp.ne.s32 	%p27, %r1138, 5;
	@%p27 bra 	$L__BB0_3;
	st.local.u32 	[%rd6+4], %r1145;
	st.local.v2.u32 	[%rd6+8], {%r1146, %r1147};
	st.local.v2.u32 	[%rd6+16], {%r1148, %r1149};
	setp.eq.s64 	%p28, %rd8, 1;
	@%p28 bra 	$L__BB0_113;
	mov.b32 	%r1145, 0;
	mov.u32 	%r1146, %r1145;
	mov.u32 	%r1147, %r1145;
	mov.u32 	%r1148, %r1145;
	mov.u32 	%r1149, %r1145;
	mov.u32 	%r1230, %r1145;
$L__BB0_40:
	mul.wide.u32 	%rd30, %r1230, 4;
	add.s64 	%rd31, %rd6, %rd30;
	ld.local.u32 	%r195, [%rd31+4];
	shl.b32 	%r196, %r1230, 5;
	mov.b32 	%r1236, 0;
$L__BB0_41:
	.pragma "nounroll";
	shr.u32 	%r734, %r195, %r1236;
	and.b32  	%r735, %r734, 1;
	setp.eq.b32 	%p29, %r735, 1;
	not.pred 	%p30, %p29;
	add.s32 	%r736, %r196, %r1236;
	mul.lo.s32 	%r737, %r736, 5;
	mul.wide.u32 	%rd32, %r737, 4;
	add.s64 	%rd11, %rd9, %rd32;
	@%p30 bra 	$L__BB0_43;
	ld.global.u32 	%r738, [%rd11];
	xor.b32  	%r1145, %r1145, %r738;
	ld.global.u32 	%r739, [%rd11+4];
	xor.b32  	%r1146, %r1146, %r739;
	ld.global.u32 	%r740, [%rd11+8];
	xor.b32  	%r1147, %r1147, %r740;
	ld.global.u32 	%r741, [%rd11+12];
	xor.b32  	%r1148, %r1148, %r741;
	ld.global.u32 	%r742, [%rd11+16];
	xor.b32  	%r1149, %r1149, %r742;
$L__BB0_43:
	and.b32  	%r744, %r734, 2;
	setp.eq.s32 	%p31, %r744, 0;
	@%p31 bra 	$L__BB0_45;
	ld.global.u32 	%r745, [%rd11+20];
	xor.b32  	%r1145, %r1145, %r745;
	ld.global.u32 	%r746, [%rd11+24];
	xor.b32  	%r1146, %r1146, %r746;
	ld.global.u32 	%r747, [%rd11+28];
	xor.b32  	%r1147, %r1147, %r747;
	ld.global.u32 	%r748, [%rd11+32];
	xor.b32  	%r1148, %r1148, %r748;
	ld.global.u32 	%r749, [%rd11+36];
	xor.b32  	%r1149, %r1149, %r749;
$L__BB0_45:
	and.b32  	%r751, %r734, 4;
	setp.eq.s32 	%p32, %r751, 0;
	@%p32 bra 	$L__BB0_47;
	ld.global.u32 	%r752, [%rd11+40];
	xor.b32  	%r1145, %r1145, %r752;
	ld.global.u32 	%r753, [%rd11+44];
	xor.b32  	%r1146, %r1146, %r753;
	ld.global.u32 	%r754, [%rd11+48];
	xor.b32  	%r1147, %r1147, %r754;
	ld.global.u32 	%r755, [%rd11+52];
	xor.b32  	%r1148, %r1148, %r755;
	ld.global.u32 	%r756, [%rd11+56];
	xor.b32  	%r1149, %r1149, %r756;
$L__BB0_47:
	and.b32  	%r758, %r734, 8;
	setp.eq.s32 	%p33, %r758, 0;
	@%p33 bra 	$L__BB0_49;
	ld.global.u32 	%r759, [%rd11+60];
	xor.b32  	%r1145, %r1145, %r759;
	ld.global.u32 	%r760, [%rd11+64];
	xor.b32  	%r1146, %r1146, %r760;
	ld.global.u32 	%r761, [%rd11+68];
	xor.b32  	%r1147, %r1147, %r761;
	ld.global.u32 	%r762, [%rd11+72];
	xor.b32  	%r1148, %r1148, %r762;
	ld.global.u32 	%r763, [%rd11+76];
	xor.b32  	%r1149, %r1149, %r763;
$L__BB0_49:
	and.b32  	%r765, %r734, 16;
	setp.eq.s32 	%p34, %r765, 0;
	@%p34 bra 	$L__BB0_51;
	ld.global.u32 	%r766, [%rd11+80];
	xor.b32  	%r1145, %r1145, %r766;
	ld.global.u32 	%r767, [%rd11+84];
	xor.b32  	%r1146, %r1146, %r767;
	ld.global.u32 	%r768, [%rd11+88];
	xor.b32  	%r1147, %r1147, %r768;
	ld.global.u32 	%r769, [%rd11+92];
	xor.b32  	%r1148, %r1148, %r769;
	ld.global.u32 	%r770, [%rd11+96];
	xor.b32  	%r1149, %r1149, %r770;
$L__BB0_51:
	and.b32  	%r772, %r734, 32;
	setp.eq.s32 	%p35, %r772, 0;
	@%p35 bra 	$L__BB0_53;
	ld.global.u32 	%r773, [%rd11+100];
	xor.b32  	%r1145, %r1145, %r773;
	ld.global.u32 	%r774, [%rd11+104];
	xor.b32  	%r1146, %r1146, %r774;
	ld.global.u32 	%r775, [%rd11+108];
	xor.b32  	%r1147, %r1147, %r775;
	ld.global.u32 	%r776, [%rd11+112];
	xor.b32  	%r1148, %r1148, %r776;
	ld.global.u32 	%r777, [%rd11+116];
	xor.b32  	%r1149, %r1149, %r777;
$L__BB0_53:
	and.b32  	%r779, %r734, 64;
	setp.eq.s32 	%p36, %r779, 0;
	@%p36 bra 	$L__BB0_55;
	ld.global.u32 	%r780, [%rd11+120];
	xor.b32  	%r1145, %r1145, %r780;
	ld.global.u32 	%r781, [%rd11+124];
	xor.b32  	%r1146, %r1146, %r781;
	ld.global.u32 	%r782, [%rd11+128];
	xor.b32  	%r1147, %r1147, %r782;
	ld.global.u32 	%r783, [%rd11+132];
	xor.b32  	%r1148, %r1148, %r783;
	ld.global.u32 	%r784, [%rd11+136];
	xor.b32  	%r1149, %r1149, %r784;
$L__BB0_55:
	and.b32  	%r786, %r734, 128;
	setp.eq.s32 	%p37, %r786, 0;
	@%p37 bra 	$L__BB0_57;
	ld.global.u32 	%r787, [%rd11+140];
	xor.b32  	%r1145, %r1145, %r787;
	ld.global.u32 	%r788, [%rd11+144];
	xor.b32  	%r1146, %r1146, %r788;
	ld.global.u32 	%r789, [%rd11+148];
	xor.b32  	%r1147, %r1147, %r789;
	ld.global.u32 	%r790, [%rd11+152];
	xor.b32  	%r1148, %r1148, %r790;
	ld.global.u32 	%r791, [%rd11+156];
	xor.b32  	%r1149, %r1149, %r791;
$L__BB0_57:
	and.b32  	%r793, %r734, 256;
	setp.eq.s32 	%p38, %r793, 0;
	@%p38 bra 	$L__BB0_59;
	ld.global.u32 	%r794, [%rd11+160];
	xor.b32  	%r1145, %r1145, %r794;
	ld.global.u32 	%r795, [%rd11+164];
	xor.b32  	%r1146, %r1146, %r795;
	ld.global.u32 	%r796, [%rd11+168];
	xor.b32  	%r1147, %r1147, %r796;
	ld.global.u32 	%r797, [%rd11+172];
	xor.b32  	%r1148, %r1148, %r797;
	ld.global.u32 	%r798, [%rd11+176];
	xor.b32  	%r1149, %r1149, %r798;
$L__BB0_59:
	and.b32  	%r800, %r734, 512;
	setp.eq.s32 	%p39, %r800, 0;
	@%p39 bra 	$L__BB0_61;
	ld.global.u32 	%r801, [%rd11+180];
	xor.b32  	%r1145, %r1145, %r801;
	ld.global.u32 	%r802, [%rd11+184];
	xor.b32  	%r1146, %r1146, %r802;
	ld.global.u32 	%r803, [%rd11+188];
	xor.b32  	%r1147, %r1147, %r803;
	ld.global.u32 	%r804, [%rd11+192];
	xor.b32  	%r1148, %r1148, %r804;
	ld.global.u32 	%r805, [%rd11+196];
	xor.b32  	%r1149, %r1149, %r805;
$L__BB0_61:
	and.b32  	%r807, %r734, 1024;
	setp.eq.s32 	%p40, %r807, 0;
	@%p40 bra 	$L__BB0_63;
	ld.global.u32 	%r808, [%rd11+200];
	xor.b32  	%r1145, %r1145, %r808;
	ld.global.u32 	%r809, [%rd11+204];
	xor.b32  	%r1146, %r1146, %r809;
	ld.global.u32 	%r810, [%rd11+208];
	xor.b32  	%r1147, %r1147, %r810;
	ld.global.u32 	%r811, [%rd11+212];
	xor.b32  	%r1148, %r1148, %r811;
	ld.global.u32 	%r812, [%rd11+216];
	xor.b32  	%r1149, %r1149, %r812;
$L__BB0_63:
	and.b32  	%r814, %r734, 2048;
	setp.eq.s32 	%p41, %r814, 0;
	@%p41 bra 	$L__BB0_65;
	ld.global.u32 	%r815, [%rd11+220];
	xor.b32  	%r1145, %r1145, %r815;
	ld.global.u32 	%r816, [%rd11+224];
	xor.b32  	%r1146, %r1146, %r816;
	ld.global.u32 	%r817, [%rd11+228];
	xor.b32  	%r1147, %r1147, %r817;
	ld.global.u32 	%r818, [%rd11+232];
	xor.b32  	%r1148, %r1148, %r818;
	ld.global.u32 	%r819, [%rd11+236];
	xor.b32  	%r1149, %r1149, %r819;
$L__BB0_65:
	and.b32  	%r821, %r734, 4096;
	setp.eq.s32 	%p42, %r821, 0;
	@%p42 bra 	$L__BB0_67;
	ld.global.u32 	%r822, [%rd11+240];
	xor.b32  	%r1145, %r1145, %r822;
	ld.global.u32 	%r823, [%rd11+244];
	xor.b32  	%r1146, %r1146, %r823;
	ld.global.u32 	%r824, [%rd11+248];
	xor.b32  	%r1147, %r1147, %r824;
	ld.global.u32 	%r825, [%rd11+252];
	xor.b32  	%r1148, %r1148, %r825;
	ld.global.u32 	%r826, [%rd11+256];
	xor.b32  	%r1149, %r1149, %r826;
$L__BB0_67:
	and.b32  	%r828, %r734, 8192;
	setp.eq.s32 	%p43, %r828, 0;
	@%p43 bra 	$L__BB0_69;
	ld.global.u32 	%r829, [%rd11+260];
	xor.b32  	%r1145, %r1145, %r829;
	ld.global.u32 	%r830, [%rd11+264];
	xor.b32  	%r1146, %r1146, %r830;
	ld.global.u32 	%r831, [%rd11+268];
	xor.b32  	%r1147, %r1147, %r831;
	ld.global.u32 	%r832, [%rd11+272];
	xor.b32  	%r1148, %r1148, %r832;
	ld.global.u32 	%r833, [%rd11+276];
	xor.b32  	%r1149, %r1149, %r833;
$L__BB0_69:
	and.b32  	%r835, %r734, 16384;
	setp.eq.s32 	%p44, %r835, 0;
	@%p44 bra 	$L__BB0_71;
	ld.global.u32 	%r836, [%rd11+280];
	xor.b32  	%r1145, %r1145, %r836;
	ld.global.u32 	%r837, [%rd11+284];
	xor.b32  	%r1146, %r1146, %r837;
	ld.global.u32 	%r838, [%rd11+288];
	xor.b32  	%r1147, %r1147, %r838;
	ld.global.u32 	%r839, [%rd11+292];
	xor.b32  	%r1148, %r1148, %r839;
	ld.global.u32 	%r840, [%rd11+296];
	xor.b32  	%r1149, %r1149, %r840;
$L__BB0_71:
	and.b32  	%r842, %r734, 32768;
	setp.eq.s32 	%p45, %r842, 0;
	@%p45 bra 	$L__BB0_73;
	ld.global.u32 	%r843, [%rd11+300];
	xor.b32  	%r1145, %r1145, %r843;
	ld.global.u32 	%r844, [%rd11+304];
	xor.b32  	%r1146, %r1146, %r844;
	ld.global.u32 	%r845, [%rd11+308];
	xor.b32  	%r1147, %r1147, %r845;
	ld.global.u32 	%r846, [%rd11+312];
	xor.b32  	%r1148, %r1148, %r846;
	ld.global.u32 	%r847, [%rd11+316];
	xor.b32  	%r1149, %r1149, %r847;
$L__BB0_73:
	add.s32 	%r1236, %r1236, 16;
	setp.ne.s32 	%p46, %r1236, 32;
	@%p46 bra 	$L__BB0_41;
	mad.lo.s32 	%r848, %r1230, -31, %r196;
	add.s32 	%r1230, %r848, 1;
	setp.ne.s32 	%p47, %r1230, 5;
	@%p47 bra 	$L__BB0_40;
	st.local.u32 	[%rd6+4], %r1145;
	st.local.v2.u32 	[%rd6+8], {%r1146, %r1147};
	st.local.v2.u32 	[%rd6+16], {%r1148, %r1149};
	setp.ne.s64 	%p48, %rd8, 3;
	@%p48 bra 	$L__BB0_113;
	mov.b32 	%r1145, 0;
	mov.u32 	%r1146, %r1145;
	mov.u32 	%r1147, %r1145;
	mov.u32 	%r1148, %r1145;
	mov.u32 	%r1149, %r1145;
	mov.u32 	%r1322, %r1145;
$L__BB0_77:
	mul.wide.u32 	%rd33, %r1322, 4;
	add.s64 	%rd34, %rd6, %rd33;
	ld.local.u32 	%r371, [%rd34+4];
	shl.b32 	%r372, %r1322, 5;
	mov.b32 	%r1328, 0;
$L__BB0_78:
	.pragma "nounroll";
	shr.u32 	%r851, %r371, %r1328;
	and.b32  	%r852, %r851, 1;
	setp.eq.b32 	%p49, %r852, 1;
	not.pred 	%p50, %p49;
	add.s32 	%r853, %r372, %r1328;
	mul.lo.s32 	%r854, %r853, 5;
	mul.wide.u32 	%rd35, %r854, 4;
	add.s64 	%rd12, %rd9, %rd35;
	@%p50 bra 	$L__BB0_80;
	ld.global.u32 	%r855, [%rd12];
	xor.b32  	%r1145, %r1145, %r855;
	ld.global.u32 	%r856, [%rd12+4];
	xor.b32  	%r1146, %r1146, %r856;
	ld.global.u32 	%r857, [%rd12+8];
	xor.b32  	%r1147, %r1147, %r857;
	ld.global.u32 	%r858, [%rd12+12];
	xor.b32  	%r1148, %r1148, %r858;
	ld.global.u32 	%r859, [%rd12+16];
	xor.b32  	%r1149, %r1149, %r859;
$L__BB0_80:
	and.b32  	%r861, %r851, 2;
	setp.eq.s32 	%p51, %r861, 0;
	@%p51 bra 	$L__BB0_82;
	ld.global.u32 	%r862, [%rd12+20];
	xor.b32  	%r1145, %r1145, %r862;
	ld.global.u32 	%r863, [%rd12+24];
	xor.b32  	%r1146, %r1146, %r863;
	ld.global.u32 	%r864, [%rd12+28];
	xor.b32  	%r1147, %r1147, %r864;
	ld.global.u32 	%r865, [%rd12+32];
	xor.b32  	%r1148, %r1148, %r865;
	ld.global.u32 	%r866, [%rd12+36];
	xor.b32  	%r1149, %r1149, %r866;
$L__BB0_82:
	and.b32  	%r868, %r851, 4;
	setp.eq.s32 	%p52, %r868, 0;
	@%p52 bra 	$L__BB0_84;
	ld.global.u32 	%r869, [%rd12+40];
	xor.b32  	%r1145, %r1145, %r869;
	ld.global.u32 	%r870, [%rd12+44];
	xor.b32  	%r1146, %r1146, %r870;
	ld.global.u32 	%r871, [%rd12+48];
	xor.b32  	%r1147, %r1147, %r871;
	ld.global.u32 	%r872, [%rd12+52];
	xor.b32  	%r1148, %r1148, %r872;
	ld.global.u32 	%r873, [%rd12+56];
	xor.b32  	%r1149, %r1149, %r873;
$L__BB0_84:
	and.b32  	%r875, %r851, 8;
	setp.eq.s32 	%p53, %r875, 0;
	@%p53 bra 	$L__BB0_86;
	ld.global.u32 	%r876, [%rd12+60];
	xor.b32  	%r1145, %r1145, %r876;
	ld.global.u32 	%r877, [%rd12+64];
	xor.b32  	%r1146, %r1146, %r877;
	ld.global.u32 	%r878, [%rd12+68];
	xor.b32  	%r1147, %r1147, %r878;
	ld.global.u32 	%r879, [%rd12+72];
	xor.b32  	%r1148, %r1148, %r879;
	ld.global.u32 	%r880, [%rd12+76];
	xor.b32  	%r1149, %r1149, %r880;
$L__BB0_86:
	and.b32  	%r882, %r851, 16;
	setp.eq.s32 	%p54, %r882, 0;
	@%p54 bra 	$L__BB0_88;
	ld.global.u32 	%r883, [%rd12+80];
	xor.b32  	%r1145, %r1145, %r883;
	ld.global.u32 	%r884, [%rd12+84];
	xor.b32  	%r1146, %r1146, %r884;
	ld.global.u32 	%r885, [%rd12+88];
	xor.b32  	%r1147, %r1147, %r885;
	ld.global.u32 	%r886, [%rd12+92];
	xor.b32  	%r1148, %r1148, %r886;
	ld.global.u32 	%r887, [%rd12+96];
	xor.b32  	%r1149, %r1149, %r887;
$L__BB0_88:
	and.b32  	%r889, %r851, 32;
	setp.eq.s32 	%p55, %r889, 0;
	@%p55 bra 	$L__BB0_90;
	ld.global.u32 	%r890, [%rd12+100];
	xor.b32  	%r1145, %r1145, %r890;
	ld.global.u32 	%r891, [%rd12+104];
	xor.b32  	%r1146, %r1146, %r891;
	ld.global.u32 	%r892, [%rd12+108];
	xor.b32  	%r1147, %r1147, %r892;
	ld.global.u32 	%r893, [%rd12+112];
	xor.b32  	%r1148, %r1148, %r893;
	ld.global.u32 	%r894, [%rd12+116];
	xor.b32  	%r1149, %r1149, %r894;
$L__BB0_90:
	and.b32  	%r896, %r851, 64;
	setp.eq.s32 	%p56, %r896, 0;
	@%p56 bra 	$L__BB0_92;
	ld.global.u32 	%r897, [%rd12+120];
	xor.b32  	%r1145, %r1145, %r897;
	ld.global.u32 	%r898, [%rd12+124];
	xor.b32  	%r1146, %r1146, %r898;
	ld.global.u32 	%r899, [%rd12+128];
	xor.b32  	%r1147, %r1147, %r899;
	ld.global.u32 	%r900, [%rd12+132];
	xor.b32  	%r1148, %r1148, %r900;
	ld.global.u32 	%r901, [%rd12+136];
	xor.b32  	%r1149, %r1149, %r901;
$L__BB0_92:
	and.b32  	%r903, %r851, 128;
	setp.eq.s32 	%p57, %r903, 0;
	@%p57 bra 	$L__BB0_94;
	ld.global.u32 	%r904, [%rd12+140];
	xor.b32  	%r1145, %r1145, %r904;
	ld.global.u32 	%r905, [%rd12+144];
	xor.b32  	%r1146, %r1146, %r905;
	ld.global.u32 	%r906, [%rd12+148];
	xor.b32  	%r1147, %r1147, %r906;
	ld.global.u32 	%r907, [%rd12+152];
	xor.b32  	%r1148, %r1148, %r907;
	ld.global.u32 	%r908, [%rd12+156];
	xor.b32  	%r1149, %r1149, %r908;
$L__BB0_94:
	and.b32  	%r910, %r851, 256;
	setp.eq.s32 	%p58, %r910, 0;
	@%p58 bra 	$L__BB0_96;
	ld.global.u32 	%r911, [%rd12+160];
	xor.b32  	%r1145, %r1145, %r911;
	ld.global.u32 	%r912, [%rd12+164];
	xor.b32  	%r1146, %r1146, %r912;
	ld.global.u32 	%r913, [%rd12+168];
	xor.b32  	%r1147, %r1147, %r913;
	ld.global.u32 	%r914, [%rd12+172];
	xor.b32  	%r1148, %r1148, %r914;
	ld.global.u32 	%r915, [%rd12+176];
	xor.b32  	%r1149, %r1149, %r915;
$L__BB0_96:
	and.b32  	%r917, %r851, 512;
	setp.eq.s32 	%p59, %r917, 0;
	@%p59 bra 	$L__BB0_98;
	ld.global.u32 	%r918, [%rd12+180];
	xor.b32  	%r1145, %r1145, %r918;
	ld.global.u32 	%r919, [%rd12+184];
	xor.b32  	%r1146, %r1146, %r919;
	ld.global.u32 	%r920, [%rd12+188];
	xor.b32  	%r1147, %r1147, %r920;
	ld.global.u32 	%r921, [%rd12+192];
	xor.b32  	%r1148, %r1148, %r921;
	ld.global.u32 	%r922, [%rd12+196];
	xor.b32  	%r1149, %r1149, %r922;
$L__BB0_98:
	and.b32  	%r924, %r851, 1024;
	setp.eq.s32 	%p60, %r924, 0;
	@%p60 bra 	$L__BB0_100;
	ld.global.u32 	%r925, [%rd12+200];
	xor.b32  	%r1145, %r1145, %r925;
	ld.global.u32 	%r926, [%rd12+204];
	xor.b32  	%r1146, %r1146, %r926;
	ld.global.u32 	%r927, [%rd12+208];
	xor.b32  	%r1147, %r1147, %r927;
	ld.global.u32 	%r928, [%rd12+212];
	xor.b32  	%r1148, %r1148, %r928;
	ld.global.u32 	%r929, [%rd12+216];
	xor.b32  	%r1149, %r1149, %r929;
$L__BB0_100:
	and.b32  	%r931, %r851, 2048;
	setp.eq.s32 	%p61, %r931, 0;
	@%p61 bra 	$L__BB0_102;
	ld.global.u32 	%r932, [%rd12+220];
	xor.b32  	%r1145, %r1145, %r932;
	ld.global.u32 	%r933, [%rd12+224];
	xor.b32  	%r1146, %r1146, %r933;
	ld.global.u32 	%r934, [%rd12+228];
	xor.b32  	%r1147, %r1147, %r934;
	ld.global.u32 	%r935, [%rd12+232];
	xor.b32  	%r1148, %r1148, %r935;
	ld.global.u32 	%r936, [%rd12+236];
	xor.b32  	%r1149, %r1149, %r936;
$L__BB0_102:
	and.b32  	%r938, %r851, 4096;
	setp.eq.s32 	%p62, %r938, 0;
	@%p62 bra 	$L__BB0_104;
	ld.global.u32 	%r939, [%rd12+240];
	xor.b32  	%r1145, %r1145, %r939;
	ld.global.u32 	%r940, [%rd12+244];
	xor.b32  	%r1146, %r1146, %r940;
	ld.global.u32 	%r941, [%rd12+248];
	xor.b32  	%r1147, %r1147, %r941;
	ld.global.u32 	%r942, [%rd12+252];
	xor.b32  	%r1148, %r1148, %r942;
	ld.global.u32 	%r943, [%rd12+256];
	xor.b32  	%r1149, %r1149, %r943;
$L__BB0_104:
	and.b32  	%r945, %r851, 8192;
	setp.eq.s32 	%p63, %r945, 0;
	@%p63 bra 	$L__BB0_106;
	ld.global.u32 	%r946, [%rd12+260];
	xor.b32  	%r1145, %r1145, %r946;
	ld.global.u32 	%r947, [%rd12+264];
	xor.b32  	%r1146, %r1146, %r947;
	ld.global.u32 	%r948, [%rd12+268];
	xor.b32  	%r1147, %r1147, %r948;
	ld.global.u32 	%r949, [%rd12+272];
	xor.b32  	%r1148, %r1148, %r949;
	ld.global.u32 	%r950, [%rd12+276];
	xor.b32  	%r1149, %r1149, %r950;
$L__BB0_106:
	and.b32  	%r952, %r851, 16384;
	setp.eq.s32 	%p64, %r952, 0;
	@%p64 bra 	$L__BB0_108;
	ld.global.u32 	%r953, [%rd12+280];
	xor.b32  	%r1145, %r1145, %r953;
	ld.global.u32 	%r954, [%rd12+284];
	xor.b32  	%r1146, %r1146, %r954;
	ld.global.u32 	%r955, [%rd12+288];
	xor.b32  	%r1147, %r1147, %r955;
	ld.global.u32 	%r956, [%rd12+292];
	xor.b32  	%r1148, %r1148, %r956;
	ld.global.u32 	%r957, [%rd12+296];
	xor.b32  	%r1149, %r1149, %r957;
$L__BB0_108:
	and.b32  	%r959, %r851, 32768;
	setp.eq.s32 	%p65, %r959, 0;
	@%p65 bra 	$L__BB0_110;
	ld.global.u32 	%r960, [%rd12+300];
	xor.b32  	%r1145, %r1145, %r960;
	ld.global.u32 	%r961, [%rd12+304];
	xor.b32  	%r1146, %r1146, %r961;
	ld.global.u32 	%r962, [%rd12+308];
	xor.b32  	%r1147, %r1147, %r962;
	ld.global.u32 	%r963, [%rd12+312];
	xor.b32  	%r1148, %r1148, %r963;
	ld.global.u32 	%r964, [%rd12+316];
	xor.b32  	%r1149, %r1149, %r964;
$L__BB0_110:
	add.s32 	%r1328, %r1328, 16;
	setp.ne.s32 	%p66, %r1328, 32;
	@%p66 bra 	$L__BB0_78;
	mad.lo.s32 	%r965, %r1322, -31, %r372;
	add.s32 	%r1322, %r965, 1;
	setp.ne.s32 	%p67, %r1322, 5;
	@%p67 bra 	$L__BB0_77;
	st.local.u32 	[%rd6+4], %r1145;
	st.local.v2.u32 	[%rd6+8], {%r1146, %r1147};
	st.local.v2.u32 	[%rd6+16], {%r1148, %r1149};
$L__BB0_113:
	shr.u64 	%rd53, %rd53, 2;
	add.s32 	%r1132, %r1132, 1;
	setp.ne.s32 	%p68, %r1132, 2;
	@%p68 bra 	$L__BB0_1;
	setp.lt.s32 	%p69, %r605, 1;
	mov.b32 	%r1423, 0;
	mov.f64 	%fd285, 0d0000000000000000;
	mov.f64 	%fd284, 0d408F400000000000;
	mov.f64 	%fd283, 0d3FB999999999999A;
	mov.f64 	%fd267, %fd285;
	mov.f64 	%fd287, %fd285;
	@%p69 bra 	$L__BB0_163;
	cvt.rn.f64.s32 	%fd1, %r603;
	cvt.rn.f64.s32 	%fd2, %r604;
	mov.f64 	%fd113, 0d4000000000000000;
	{
	.reg .b32 %temp; 
	mov.b64 	{%temp, %r547}, %fd113;
	}
	and.b32  	%r548, %r547, 2146435072;
	setp.lt.s32 	%p70, %r547, 0;
	selp.b32 	%r549, 0, 2146435072, %p70;
	mul.f64 	%fd3, %fd101, %fd102;
	mov.f64 	%fd114, 0dBFF0000000000000;
	{
	.reg .b32 %temp; 
	mov.b64 	{%temp, %r550}, %fd114;
	}
	and.b32  	%r551, %r550, 2146435072;
	setp.lt.s32 	%p71, %r550, 0;
	selp.b32 	%r552, 0, 2146435072, %p71;
	add.s32 	%r968, %r606, -1;
	div.s32 	%r553, %r605, %r968;
	mov.u32 	%r969, %ntid.x;
	mov.u32 	%r970, %ctaid.x;
	mov.u32 	%r971, %tid.x;
	mad.lo.s32 	%r972, %r969, %r970, %r971;
	mul.lo.s32 	%r554, %r606, %r972;
	cvt.rn.f64.s32 	%fd4, %r602;
	{
	.reg .b32 %temp; 
	mov.b64 	{%temp, %r973}, %fd4;
	}
	shr.u32 	%r974, %r973, 20;
	and.b32  	%r975, %r974, 2047;
	add.s32 	%r976, %r975, -1012;
	mov.b64 	%rd36, %fd4;
	shl.b64 	%rd14, %rd36, %r976;
	setp.eq.s64 	%p72, %rd14, -9223372036854775808;
	abs.f64 	%fd115, %fd4;
	setp.neu.f64 	%p74, %fd115, 0d3FE0000000000000;
	and.pred  	%p1, %p74, %p72;
	setp.lt.s32 	%p75, %r973, 0;
	selp.b32 	%r556, 0, 2146435072, %p75;
	and.b32  	%r557, %r973, 2147483647;
	setp.ne.s32 	%p76, %r557, 1071644672;
	or.b32  	%r558, %r556, -2147483648;
	setp.eq.s32 	%p77, %r602, 0;
	mov.f64 	%fd283, 0d3FB999999999999A;
	{
	.reg .b32 %temp; 
	mov.b64 	{%temp, %r977}, %fd283;
	}
	{ // callseq 0, 0
	.param .b64 param0;
	st.param.f64 	[param0], 0d3FB999999999999A;
	.param .b64 param1;
	st.param.f64 	[param1], %fd4;
	.param .b64 retval0;
	call.uni (retval0), 
	__internal_accurate_pow, 
	(
	param0, 
	param1
	);
	ld.param.f64 	%fd116, [retval0];
	} // callseq 0
	setp.lt.s32 	%p78, %r977, 0;
	neg.f64 	%fd118, %fd116;
	selp.f64 	%fd119, %fd118, %fd116, %p72;
	selp.f64 	%fd120, %fd119, %fd116, %p78;
	selp.f64 	%fd5, 0d3FF0000000000000, %fd120, %p77;
	{
	.reg .b32 %temp; 
	mov.b64 	{%temp, %r978}, %fd98;
	}
	abs.f64 	%fd6, %fd98;
	{ // callseq 1, 0
	.param .b64 param0;
	st.param.f64 	[param0], %fd6;
	.param .b64 param1;
	st.param.f64 	[param1], %fd4;
	.param .b64 retval0;
	call.uni (retval0), 
	__internal_accurate_pow, 
	(
	param0, 
	param1
	);
	ld.param.f64 	%fd121, [retval0];
	} // callseq 1
	setp.lt.s32 	%p79, %r978, 0;
	neg.f64 	%fd123, %fd121;
	selp.f64 	%fd124, %fd123, %fd121, %p72;
	selp.f64 	%fd125, %fd124, %fd121, %p79;
	setp.eq.f64 	%p80, %fd98, 0d0000000000000000;
	selp.b32 	%r979, %r978, 0, %p1;
	or.b32  	%r980, %r979, 2146435072;
	selp.b32 	%r981, %r980, %r979, %p75;
	mov.b32 	%r1421, 0;
	mov.b64 	%fd126, {%r1421, %r981};
	add.f64 	%fd127, %fd98, %fd4;
	{
	.reg .b32 %temp; 
	mov.b64 	{%temp, %r982}, %fd127;
	}
	and.b32  	%r559, %r982, 2146435072;
	add.rn.f64 	%fd7, %fd98, %fd4;
	{
	.reg .b32 %temp; 
	mov.b64 	{%temp, %r560}, %fd100;
	}
	abs.f64 	%fd8, %fd100;
	setp.gt.f64 	%p81, %fd8, 0d3FF0000000000000;
	selp.b32 	%r561, 2146435072, 0, %p81;
	selp.f64 	%fd9, %fd126, %fd125, %p80;
	selp.u32 	%r983, -1, 0, %p72;
	selp.u32 	%r984, -1, 0, %p1;
	selp.b32 	%r985, %r984, %r983, %p80;
	and.b32  	%r987, %r985, 1;
	setp.eq.b32 	%p82, %r987, 1;
	selp.b32 	%r988, %r558, %r556, %p76;
	selp.b32 	%r989, %r988, %r556, %p82;
	selp.b32 	%r990, %r989, %r556, %p79;
	mov.b64 	%fd10, {%r1421, %r990};
	neg.s32 	%r1414, %r605;
	mov.f64 	%fd284, 0d408F400000000000;
	mov.f64 	%fd287, 0d0000000000000000;
	mov.f64 	%fd265, 0d4033000000000000;
	mov.f64 	%fd264, 0d404513840497889C;
	mov.f64 	%fd263, 0d408BCE2431196F7D;
	mov.u32 	%r1423, %r1421;
	mov.f64 	%fd267, %fd287;
	mov.f64 	%fd268, %fd287;
$L__BB0_116:
	setp.eq.s32 	%p84, %r548, 1062207488;
	mul.f64 	%fd128, %fd94, %fd287;
	sub.f64 	%fd129, %fd284, %fd283;
	mul.f64 	%fd130, %fd129, %fd128;
	div.rn.f64 	%fd20, %fd130, %fd90;
	mul.f64 	%fd131, %fd20, 0d412E848000000000;
	fma.rn.f64 	%fd285, %fd20, 0d412E848000000000, %fd131;
	mul.f64 	%fd132, %fd265, 0dBFB999999999999A;
	mov.f64 	%fd133, 0d4038000000000000;
	sub.f64 	%fd134, %fd133, %fd265;
	mul.f64 	%fd135, %fd134, 0d3FA374BC6A7EF9DB;
	fma.rn.f64 	%fd22, %fd283, %fd132, %fd135;
	mul.f64 	%fd136, %fd264, 0dBFBD70A3D70A3D71;
	mov.f64 	%fd137, 0d4047800000000000;
	sub.f64 	%fd138, %fd137, %fd264;
	mul.f64 	%fd139, %fd138, 0d3FB999999999999A;
	fma.rn.f64 	%fd23, %fd283, %fd136, %fd139;
	mul.f64 	%fd140, %fd263, 0dBFBD70A3D70A3D71;
	mov.f64 	%fd141, 0d408C200000000000;
	sub.f64 	%fd142, %fd141, %fd263;
	fma.rn.f64 	%fd24, %fd283, %fd140, %fd142;
	add.f64 	%fd25, %fd102, %fd284;
	{
	.reg .b32 %temp; 
	mov.b64 	{%temp, %r572}, %fd25;
	}
	abs.f64 	%fd26, %fd25;
	{ // callseq 2, 0
	.param .b64 param0;
	st.param.f64 	[param0], %fd26;
	.param .b64 param1;
	st.param.f64 	[param1], 0d4000000000000000;
	.param .b64 retval0;
	call.uni (retval0), 
	__internal_accurate_pow, 
	(
	param0, 
	param1
	);
	ld.param.f64 	%fd143, [retval0];
	} // callseq 2
	setp.lt.s32 	%p86, %r572, 0;
	neg.f64 	%fd145, %fd143;
	selp.f64 	%fd146, %fd145, %fd143, %p84;
	selp.f64 	%fd147, %fd146, %fd143, %p86;
	setp.eq.f64 	%p87, %fd25, 0d0000000000000000;
	selp.b32 	%r991, %r572, 0, %p84;
	or.b32  	%r992, %r991, 2146435072;
	selp.b32 	%r993, %r992, %r991, %p70;
	mov.b32 	%r994, 0;
	mov.b64 	%fd148, {%r994, %r993};
	selp.f64 	%fd272, %fd148, %fd147, %p87;
	add.f64 	%fd149, %fd25, 0d4000000000000000;
	{
	.reg .b32 %temp; 
	mov.b64 	{%temp, %r995}, %fd149;
	}
	and.b32  	%r996, %r995, 2146435072;
	setp.ne.s32 	%p88, %r996, 2146435072;
	@%p88 bra 	$L__BB0_121;
	setp.num.f64 	%p89, %fd25, %fd25;
	@%p89 bra 	$L__BB0_119;
	mov.f64 	%fd150, 0d4000000000000000;
	add.rn.f64 	%fd272, %fd25, %fd150;
	bra.uni 	$L__BB0_121;
$L__BB0_119:
	setp.neu.f64 	%p90, %fd26, 0d7FF0000000000000;
	@%p90 bra 	$L__BB0_121;
	and.b32  	%r998, %r547, 2147483647;
	setp.ne.s32 	%p93, %r998, 1071644672;
	or.b32  	%r999, %r549, -2147483648;
	selp.b32 	%r1000, %r999, %r549, %p93;
	selp.b32 	%r1001, %r1000, %r549, %p84;
	selp.b32 	%r1002, %r1001, %r549, %p86;
	mov.b32 	%r1003, 0;
	mov.b64 	%fd272, {%r1003, %r1002};
$L__BB0_121:
	setp.eq.s32 	%p95, %r551, 1072693248;
	setp.eq.f64 	%p97, %fd25, 0d3FF0000000000000;
	selp.f64 	%fd151, 0d3FF0000000000000, %fd272, %p97;
	div.rn.f64 	%fd152, %fd3, %fd151;
	add.f64 	%fd31, %fd152, 0d3FF0000000000000;
	{
	.reg .b32 %temp; 
	mov.b64 	{%temp, %r573}, %fd31;
	}
	abs.f64 	%fd32, %fd31;
	{ // callseq 3, 0
	.param .b64 param0;
	st.param.f64 	[param0], %fd32;
	.param .b64 param1;
	st.param.f64 	[param1], 0dBFF0000000000000;
	.param .b64 retval0;
	call.uni (retval0), 
	__internal_accurate_pow, 
	(
	param0, 
	param1
	);
	ld.param.f64 	%fd153, [retval0];
	} // callseq 3
	setp.lt.s32 	%p98, %r573, 0;
	neg.f64 	%fd155, %fd153;
	selp.f64 	%fd156, %fd155, %fd153, %p95;
	selp.f64 	%fd157, %fd156, %fd153, %p98;
	setp.eq.f64 	%p99, %fd31, 0d0000000000000000;
	selp.b32 	%r1004, %r573, 0, %p95;
	or.b32  	%r1005, %r1004, 2146435072;
	selp.b32 	%r1006, %r1005, %r1004, %p71;
	mov.b32 	%r1007, 0;
	mov.b64 	%fd158, {%r1007, %r1006};
	selp.f64 	%fd273, %fd158, %fd157, %p99;
	add.f64 	%fd159, %fd31, 0dBFF0000000000000;
	{
	.reg .b32 %temp; 
	mov.b64 	{%temp, %r1008}, %fd159;
	}
	and.b32  	%r1009, %r1008, 2146435072;
	setp.ne.s32 	%p100, %r1009, 2146435072;
	@%p100 bra 	$L__BB0_126;
	setp.num.f64 	%p101, %fd31, %fd31;
	@%p101 bra 	$L__BB0_124;
	mov.f64 	%fd160, 0dBFF0000000000000;
	add.rn.f64 	%fd273, %fd31, %fd160;
	bra.uni 	$L__BB0_126;
$L__BB0_124:
	setp.neu.f64 	%p102, %fd32, 0d7FF0000000000000;
	@%p102 bra 	$L__BB0_126;
	and.b32  	%r1011, %r550, 2147483647;
	setp.ne.s32 	%p105, %r1011, 1071644672;
	or.b32  	%r1012, %r552, -2147483648;
	selp.b32 	%r1013, %r1012, %r552, %p105;
	selp.b32 	%r1014, %r1013, %r552, %p95;
	selp.b32 	%r1015, %r1014, %r552, %p98;
	mov.b32 	%r1016, 0;
	mov.b64 	%fd273, {%r1016, %r1015};
$L__BB0_126:
	setp.eq.f64 	%p106, %fd31, 0d3FF0000000000000;
	selp.f64 	%fd37, 0d3FF0000000000000, %fd273, %p106;
	rem.s32 	%r1017, %r1421, %r553;
	setp.ne.s32 	%p107, %r1017, 0;
	@%p107 bra 	$L__BB0_128;
	add.s32 	%r1018, %r1423, %r554;
	mul.wide.s32 	%rd37, %r1018, 8;
	add.s64 	%rd38, %rd3, %rd37;
	mul.f64 	%fd162, %fd89, %fd285;
	mul.f64 	%fd163, %fd90, %fd162;
	st.global.f64 	[%rd38], %fd163;
	add.s64 	%rd39, %rd2, %rd37;
	st.global.f64 	[%rd39], %fd287;
	add.s64 	%rd40, %rd1, %rd37;
	st.global.f64 	[%rd40], %fd267;
	add.s64 	%rd41, %rd5, %rd37;
	st.global.f64 	[%rd41], %fd283;
	add.s64 	%rd42, %rd4, %rd37;
	st.global.f64 	[%rd42], %fd284;
	add.s32 	%r1423, %r1423, 1;
	mov.f64 	%fd274, 0d3EE4F8B588E368F1;
$L__BB0_128:
	ld.param.f64 	%fd262, [_Z10simulationdddddddddddddiiiddddddddiiPdS_S_S_S__param_12];
	setp.lt.s32 	%p108, %r973, 0;
	setp.eq.s64 	%p109, %rd14, -9223372036854775808;
	mul.f64 	%fd164, %fd262, %fd284;
	sub.f64 	%fd39, %fd97, %fd164;
	{
	.reg .b32 %temp; 
	mov.b64 	{%temp, %r576}, %fd283;
	}
	abs.f64 	%fd40, %fd283;
	{ // callseq 4, 0
	.param .b64 param0;
	st.param.f64 	[param0], %fd40;
	.param .b64 param1;
	st.param.f64 	[param1], %fd4;
	.param .b64 retval0;
	call.uni (retval0), 
	__internal_accurate_pow, 
	(
	param0, 
	param1
	);
	ld.param.f64 	%fd165, [retval0];
	} // callseq 4
	setp.lt.s32 	%p110, %r576, 0;
	neg.f64 	%fd167, %fd165;
	selp.f64 	%fd168, %fd167, %fd165, %p109;
	selp.f64 	%fd169, %fd168, %fd165, %p110;
	setp.eq.f64 	%p111, %fd283, 0d0000000000000000;
	selp.b32 	%r1019, %r576, 0, %p1;
	or.b32  	%r1020, %r1019, 2146435072;
	selp.b32 	%r1021, %r1020, %r1019, %p108;
	mov.b32 	%r1022, 0;
	mov.b64 	%fd170, {%r1022, %r1021};
	selp.f64 	%fd275, %fd170, %fd169, %p111;
	add.f64 	%fd171, %fd283, %fd4;
	{
	.reg .b32 %temp; 
	mov.b64 	{%temp, %r1023}, %fd171;
	}
	and.b32  	%r1024, %r1023, 2146435072;
	setp.ne.s32 	%p112, %r1024, 2146435072;
	@%p112 bra 	$L__BB0_133;
	setp.num.f64 	%p113, %fd283, %fd283;
	@%p113 bra 	$L__BB0_131;
	add.rn.f64 	%fd275, %fd283, %fd4;
	bra.uni 	$L__BB0_133;
$L__BB0_131:
	setp.neu.f64 	%p114, %fd40, 0d7FF0000000000000;
	@%p114 bra 	$L__BB0_133;
	setp.lt.s32 	%p115, %r576, 0;
	setp.ne.s32 	%p116, %r557, 1071644672;
	setp.eq.f64 	%p117, %fd283, 0d0000000000000000;
	setp.eq.s64 	%p118, %rd14, -9223372036854775808;
	selp.u32 	%r1026, -1, 0, %p1;
	selp.u32 	%r1027, -1, 0, %p118;
	selp.b32 	%r1028, %r1026, %r1027, %p117;
	and.b32  	%r1030, %r1028, 1;
	setp.eq.b32 	%p119, %r1030, 1;
	selp.b32 	%r1031, %r558, %r556, %p116;
	selp.b32 	%r1032, %r1031, %r556, %p119;
	selp.b32 	%r1033, %r1032, %r556, %p115;
	mov.b32 	%r1034, 0;
	mov.b64 	%fd275, {%r1034, %r1033};
$L__BB0_133:
	setp.eq.s32 	%p120, %r602, 0;
	setp.lt.s32 	%p121, %r973, 0;
	setp.eq.s64 	%p122, %rd14, -9223372036854775808;
	setp.eq.f64 	%p123, %fd283, 0d3FF0000000000000;
	selp.f64 	%fd172, 0d3FF0000000000000, %fd275, %p123;
	selp.f64 	%fd45, 0d3FF0000000000000, %fd172, %p120;
	{
	.reg .b32 %temp; 
	mov.b64 	{%temp, %r577}, %fd39;
	}
	abs.f64 	%fd46, %fd39;
	{ // callseq 5, 0
	.param .b64 param0;
	st.param.f64 	[param0], %fd46;
	.param .b64 param1;
	st.param.f64 	[param1], %fd4;
	.param .b64 retval0;
	call.uni (retval0), 
	__internal_accurate_pow, 
	(
	param0, 
	param1
	);
	ld.param.f64 	%fd173, [retval0];
	} // callseq 5
	setp.lt.s32 	%p124, %r577, 0;
	neg.f64 	%fd175, %fd173;
	selp.f64 	%fd176, %fd175, %fd173, %p122;
	selp.f64 	%fd177, %fd176, %fd173, %p124;
	setp.eq.f64 	%p125, %fd39, 0d0000000000000000;
	selp.b32 	%r1035, %r577, 0, %p1;
	or.b32  	%r1036, %r1035, 2146435072;
	selp.b32 	%r1037, %r1036, %r1035, %p121;
	mov.b32 	%r1038, 0;
	mov.b64 	%fd178, {%r1038, %r1037};
	selp.f64 	%fd276, %fd178, %fd177, %p125;
	add.f64 	%fd179, %fd39, %fd4;
	{
	.reg .b32 %temp; 
	mov.b64 	{%temp, %r1039}, %fd179;
	}
	and.b32  	%r1040, %r1039, 2146435072;
	setp.ne.s32 	%p126, %r1040, 2146435072;
	@%p126 bra 	$L__BB0_138;
	setp.num.f64 	%p127, %fd39, %fd39;
	@%p127 bra 	$L__BB0_136;
	add.rn.f64 	%fd276, %fd39, %fd4;
	bra.uni 	$L__BB0_138;
$L__BB0_136:
	setp.neu.f64 	%p128, %fd46, 0d7FF0000000000000;
	@%p128 bra 	$L__BB0_138;
	setp.lt.s32 	%p129, %r577, 0;
	setp.ne.s32 	%p130, %r557, 1071644672;
	setp.eq.f64 	%p131, %fd39, 0d0000000000000000;
	setp.eq.s64 	%p132, %rd14, -9223372036854775808;
	selp.u32 	%r1042, -1, 0, %p1;
	selp.u32 	%r1043, -1, 0, %p132;
	selp.b32 	%r1044, %r1042, %r1043, %p131;
	and.b32  	%r1046, %r1044, 1;
	setp.eq.b32 	%p133, %r1046, 1;
	selp.b32 	%r1047, %r558, %r556, %p130;
	selp.b32 	%r1048, %r1047, %r556, %p133;
	selp.b32 	%r1049, %r1048, %r556, %p129;
	mov.b32 	%r1050, 0;
	mov.b64 	%fd276, {%r1050, %r1049};
$L__BB0_138:
	setp.neu.f64 	%p134, %fd100, 0d0000000000000000;
	fma.rn.f64 	%fd180, %fd287, 0d4000000000000000, 0d3FF0000000000000;
	sub.f64 	%fd51, %fd180, %fd1;
	{
	.reg .b32 %temp; 
	mov.b64 	{%temp, %r578}, %fd51;
	}
	shr.u32 	%r1051, %r578, 20;
	and.b32  	%r1052, %r1051, 2047;
	add.s32 	%r1053, %r1052, -1012;
	mov.b64 	%rd43, %fd51;
	shl.b64 	%rd15, %rd43, %r1053;
	setp.eq.s64 	%p4, %rd15, -9223372036854775808;
	@%p134 bra 	$L__BB0_140;
	setp.eq.s64 	%p137, %rd15, -9223372036854775808;
	abs.f64 	%fd189, %fd51;
	setp.neu.f64 	%p138, %fd189, 0d3FE0000000000000;
	and.pred  	%p4, %p138, %p137;
	selp.b32 	%r1054, %r560, 0, %p4;
	setp.lt.s32 	%p139, %r578, 0;
	or.b32  	%r1055, %r1054, 2146435072;
	selp.b32 	%r1056, %r1055, %r1054, %p139;
	mov.b32 	%r1057, 0;
	mov.b64 	%fd278, {%r1057, %r1056};
	bra.uni 	$L__BB0_141;
$L__BB0_140:
	{ // callseq 6, 0
	.param .b64 param0;
	st.param.f64 	[param0], %fd8;
	.param .b64 param1;
	st.param.f64 	[param1], %fd51;
	.param .b64 retval0;
	call.uni (retval0), 
	__internal_accurate_pow, 
	(
	param0, 
	param1
	);
	ld.param.f64 	%fd181, [retval0];
	} // callseq 6
	setp.lt.s32 	%p135, %r560, 0;
	cvt.rzi.f64.f64 	%fd183, %fd51;
	setp.neu.f64 	%p136, %fd51, %fd183;
	neg.f64 	%fd185, %fd181;
	selp.f64 	%fd186, %fd185, %fd181, %p4;
	selp.f64 	%fd187, %fd186, %fd181, %p135;
	selp.f64 	%fd188, 0dFFF8000000000000, %fd187, %p136;
	selp.f64 	%fd278, %fd188, %fd187, %p135;
$L__BB0_141:
	add.f64 	%fd190, %fd100, %fd51;
	{
	.reg .b32 %temp; 
	mov.b64 	{%temp, %r1058}, %fd190;
	}
	and.b32  	%r1059, %r1058, 2146435072;
	setp.ne.s32 	%p140, %r1059, 2146435072;
	@%p140 bra 	$L__BB0_148;
	setp.num.f64 	%p141, %fd100, %fd100;
	setp.num.f64 	%p142, %fd51, %fd51;
	and.pred  	%p143, %p141, %p142;
	@%p143 bra 	$L__BB0_144;
	add.rn.f64 	%fd278, %fd100, %fd51;
	bra.uni 	$L__BB0_148;
$L__BB0_144:
	abs.f64 	%fd191, %fd51;
	setp.neu.f64 	%p144, %fd191, 0d7FF0000000000000;
	@%p144 bra 	$L__BB0_146;
	setp.eq.f64 	%p149, %fd100, 0dBFF0000000000000;
	setp.lt.s32 	%p150, %r578, 0;
	xor.b32  	%r1067, %r561, 2146435072;
	selp.b32 	%r1068, %r1067, %r561, %p150;
	selp.b32 	%r1069, 1072693248, %r1068, %p149;
	mov.b32 	%r1070, 0;
	mov.b64 	%fd278, {%r1070, %r1069};
	bra.uni 	$L__BB0_148;
$L__BB0_146:
	setp.neu.f64 	%p145, %fd8, 0d7FF0000000000000;
	@%p145 bra 	$L__BB0_148;
	setp.lt.s32 	%p146, %r560, 0;
	setp.lt.s32 	%p147, %r578, 0;
	selp.b32 	%r1060, 0, 2146435072, %p147;
	and.b32  	%r1061, %r578, 2147483647;
	setp.ne.s32 	%p148, %r1061, 1071644672;
	or.b32  	%r1062, %r1060, -2147483648;
	selp.b32 	%r1063, %r1062, %r1060, %p148;
	selp.b32 	%r1064, %r1063, %r1060, %p4;
	selp.b32 	%r1065, %r1064, %r1060, %p146;
	mov.b32 	%r1066, 0;
	mov.b64 	%fd278, {%r1066, %r1065};
$L__BB0_148:
	sub.f64 	%fd192, %fd1, %fd287;
	setp.eq.f64 	%p151, %fd100, 0d3FF0000000000000;
	setp.neu.f64 	%p152, %fd100, 0d0000000000000000;
	setp.lt.s32 	%p153, %r560, 0;
	setp.eq.f64 	%p154, %fd51, 0d0000000000000000;
	selp.f64 	%fd193, 0d3FF0000000000000, %fd278, %p154;
	selp.f64 	%fd59, 0d3FF0000000000000, %fd193, %p151;
	mul.f64 	%fd194, %fd192, %fd274;
	setp.eq.f64 	%p155, %fd39, 0d3FF0000000000000;
	setp.eq.s32 	%p156, %r602, 0;
	selp.f64 	%fd195, 0d3FF0000000000000, %fd276, %p155;
	selp.f64 	%fd196, 0d3FF0000000000000, %fd195, %p156;
	add.f64 	%fd197, %fd45, %fd196;
	mul.f64 	%fd198, %fd96, %fd45;
	div.rn.f64 	%fd199, %fd198, %fd197;
	mul.f64 	%fd200, %fd194, %fd199;
	mul.f64 	%fd60, %fd200, %fd59;
	mul.f64 	%fd201, %fd287, %fd274;
	mul.f64 	%fd61, %fd95, %fd201;
	fma.rn.f64 	%fd202, %fd192, 0d4000000000000000, 0d3FF0000000000000;
	sub.f64 	%fd62, %fd202, %fd1;
	{
	.reg .b32 %temp; 
	mov.b64 	{%temp, %r579}, %fd62;
	}
	shr.u32 	%r1071, %r579, 20;
	and.b32  	%r1072, %r1071, 2047;
	add.s32 	%r1073, %r1072, -1012;
	mov.b64 	%rd44, %fd62;
	shl.b64 	%rd16, %rd44, %r1073;
	setp.eq.s64 	%p7, %rd16, -9223372036854775808;
	{ // callseq 7, 0
	.param .b64 param0;
	st.param.f64 	[param0], %fd8;
	.param .b64 param1;
	st.param.f64 	[param1], %fd62;
	.param .b64 retval0;
	call.uni (retval0), 
	__internal_accurate_pow, 
	(
	param0, 
	param1
	);
	ld.param.f64 	%fd203, [retval0];
	} // callseq 7
	neg.f64 	%fd205, %fd203;
	selp.f64 	%fd206, %fd205, %fd203, %p7;
	selp.f64 	%fd63, %fd206, %fd203, %p153;
	@%p152 bra 	$L__BB0_150;
	setp.eq.s64 	%p160, %rd16, -9223372036854775808;
	abs.f64 	%fd210, %fd62;
	setp.neu.f64 	%p161, %fd210, 0d3FE0000000000000;
	and.pred  	%p7, %p161, %p160;
	selp.b32 	%r1074, %r560, 0, %p7;
	setp.lt.s32 	%p162, %r579, 0;
	or.b32  	%r1075, %r1074, 2146435072;
	selp.b32 	%r1076, %r1075, %r1074, %p162;
	mov.b32 	%r1077, 0;
	mov.b64 	%fd280, {%r1077, %r1076};
	bra.uni 	$L__BB0_151;
$L__BB0_150:
	cvt.rzi.f64.f64 	%fd207, %fd62;
	setp.neu.f64 	%p159, %fd62, %fd207;
	selp.f64 	%fd209, 0dFFF8000000000000, %fd63, %p159;
	selp.f64 	%fd280, %fd209, %fd63, %p153;
$L__BB0_151:
	add.f64 	%fd211, %fd100, %fd62;
	{
	.reg .b32 %temp; 
	mov.b64 	{%temp, %r1078}, %fd211;
	}
	and.b32  	%r1079, %r1078, 2146435072;
	setp.ne.s32 	%p163, %r1079, 2146435072;
	@%p163 bra 	$L__BB0_158;
	setp.num.f64 	%p164, %fd100, %fd100;
	setp.num.f64 	%p165, %fd62, %fd62;
	and.pred  	%p166, %p164, %p165;
	@%p166 bra 	$L__BB0_154;
	add.rn.f64 	%fd280, %fd100, %fd62;
	bra.uni 	$L__BB0_158;
$L__BB0_154:
	abs.f64 	%fd212, %fd62;
	setp.neu.f64 	%p167, %fd212, 0d7FF0000000000000;
	@%p167 bra 	$L__BB0_156;
	setp.eq.f64 	%p172, %fd100, 0dBFF0000000000000;
	setp.lt.s32 	%p173, %r579, 0;
	xor.b32  	%r1087, %r561, 2146435072;
	selp.b32 	%r1088, %r1087, %r561, %p173;
	selp.b32 	%r1089, 1072693248, %r1088, %p172;
	mov.b32 	%r1090, 0;
	mov.b64 	%fd280, {%r1090, %r1089};
	bra.uni 	$L__BB0_158;
$L__BB0_156:
	setp.neu.f64 	%p168, %fd8, 0d7FF0000000000000;
	@%p168 bra 	$L__BB0_158;
	setp.lt.s32 	%p169, %r560, 0;
	setp.lt.s32 	%p170, %r579, 0;
	selp.b32 	%r1080, 0, 2146435072, %p170;
	and.b32  	%r1081, %r579, 2147483647;
	setp.ne.s32 	%p171, %r1081, 1071644672;
	or.b32  	%r1082, %r1080, -2147483648;
	selp.b32 	%r1083, %r1082, %r1080, %p171;
	selp.b32 	%r1084, %r1083, %r1080, %p7;
	selp.b32 	%r1085, %r1084, %r1080, %p169;
	mov.b32 	%r1086, 0;
	mov.b64 	%fd280, {%r1086, %r1085};
$L__BB0_158:
	setp.ne.s32 	%p174, %r559, 2146435072;
	setp.eq.f64 	%p175, %fd100, 0d3FF0000000000000;
	setp.eq.f64 	%p176, %fd62, 0d0000000000000000;
	selp.f64 	%fd213, 0d3FF0000000000000, %fd280, %p176;
	selp.f64 	%fd214, 0d3FF0000000000000, %fd213, %p175;
	mul.f64 	%fd71, %fd61, %fd214;
	sub.f64 	%fd215, %fd2, %fd267;
	mul.f64 	%fd216, %fd215, %fd274;
	setp.num.f64 	%p177, %fd98, %fd98;
	selp.f64 	%fd217, %fd9, %fd7, %p174;
	selp.f64 	%fd218, %fd9, %fd217, %p177;
	setp.neu.f64 	%p178, %fd6, 0d7FF0000000000000;
	selp.f64 	%fd219, %fd218, %fd10, %p178;
	selp.f64 	%fd220, %fd218, %fd219, %p174;
	setp.eq.f64 	%p179, %fd98, 0d3FF0000000000000;
	setp.eq.s32 	%p180, %r602, 0;
	selp.f64 	%fd221, 0d3FF0000000000000, %fd220, %p180;
	selp.f64 	%fd222, 0d3FF0000000000000, %fd221, %p179;
	add.f64 	%fd223, %fd5, %fd222;
	mul.f64 	%fd224, %fd5, 0d4175FC2413333333;
	div.rn.f64 	%fd225, %fd224, %fd223;
	mul.f64 	%fd226, %fd216, %fd225;
	mul.f64 	%fd227, %fd226, %fd59;
	shr.u32 	%r1091, %r1145, 2;
	xor.b32  	%r1092, %r1091, %r1145;
	shl.b32 	%r1093, %r1149, 4;
	shl.b32 	%r1094, %r1092, 1;
	xor.b32  	%r1095, %r1094, %r1093;
	xor.b32  	%r1096, %r1095, %r1092;
	xor.b32  	%r580, %r1096, %r1149;
	add.s32 	%r1097, %r1415, %r580;
	add.s32 	%r1098, %r1097, 362437;
	cvt.rn.f32.u32 	%f1, %r1098;
	fma.rn.f32 	%f2, %f1, 0f2F800000, 0f2F000000;
	cvt.f64.f32 	%fd228, %f2;
	setp.gt.f64 	%p181, %fd60, %fd228;
	add.f64 	%fd229, %fd287, 0d3FF0000000000000;
	setp.le.f64 	%p182, %fd229, %fd1;
	add.f64 	%fd231, %fd268, 0d3FF0000000000000;
	selp.f64 	%fd232, %fd231, %fd268, %p182;
	selp.f64 	%fd268, %fd232, %fd268, %p181;
	add.f64 	%fd233, %fd287, %fd268;
	shr.u32 	%r1099, %r1146, 2;
	xor.b32  	%r1100, %r1099, %r1146;
	shl.b32 	%r1101, %r580, 4;
	shl.b32 	%r1102, %r1100, 1;
	xor.b32  	%r1103, %r1102, %r1101;
	xor.b32  	%r1104, %r1103, %r1100;
	xor.b32  	%r581, %r1104, %r580;
	add.s32 	%r1430, %r1415, 724874;
	add.s32 	%r1105, %r581, %r1430;
	cvt.rn.f32.u32 	%f3, %r1105;
	fma.rn.f32 	%f4, %f3, 0f2F800000, 0f2F000000;
	cvt.f64.f32 	%fd234, %f4;
	setp.gt.f64 	%p183, %fd227, %fd234;
	add.f64 	%fd235, %fd233, 0d3FF0000000000000;
	setp.le.f64 	%p184, %fd235, %fd1;
	add.f64 	%fd237, %fd267, 0d3FF0000000000000;
	selp.f64 	%fd238, %fd237, %fd267, %p184;
	selp.f64 	%fd267, %fd238, %fd267, %p183;
	setp.eq.f64 	%p185, %fd268, 0d0000000000000000;
	mov.u32 	%r1425, %r581;
	mov.u32 	%r1426, %r580;
	mov.u32 	%r1427, %r1149;
	mov.u32 	%r1428, %r1148;
	@%p185 bra 	$L__BB0_160;
	shr.u32 	%r1106, %r1147, 2;
	xor.b32  	%r1107, %r1106, %r1147;
	shl.b32 	%r1108, %r581, 4;
	shl.b32 	%r1109, %r1107, 1;
	xor.b32  	%r1110, %r1109, %r1108;
	xor.b32  	%r1111, %r1110, %r1107;
	xor.b32  	%r1425, %r1111, %r581;
	add.s32 	%r1430, %r1415, 1087311;
	add.s32 	%r1112, %r1425, %r1430;
	cvt.rn.f32.u32 	%f5, %r1112;
	fma.rn.f32 	%f6, %f5, 0f2F800000, 0f2F000000;
	cvt.f64.f32 	%fd239, %f6;
	setp.gt.f64 	%p186, %fd71, %fd239;
	add.f64 	%fd240, %fd268, 0dBFF0000000000000;
	selp.f64 	%fd268, %fd240, %fd268, %p186;
	mov.u32 	%r1426, %r581;
	mov.u32 	%r1427, %r580;
	mov.u32 	%r1428, %r1149;
	mov.u32 	%r1147, %r1148;
$L__BB0_160:
	setp.eq.f64 	%p187, %fd267, 0d0000000000000000;
	mov.u32 	%r1149, %r1425;
	mov.u32 	%r1148, %r1426;
	mov.u32 	%r1433, %r1427;
	mov.u32 	%r1146, %r1428;
	@%p187 bra 	$L__BB0_162;
	shr.u32 	%r1113, %r1147, 2;
	xor.b32  	%r1114, %r1113, %r1147;
	shl.b32 	%r1115, %r1425, 4;
	shl.b32 	%r1116, %r1114, 1;
	xor.b32  	%r1117, %r1116, %r1115;
	xor.b32  	%r1118, %r1117, %r1114;
	xor.b32  	%r1149, %r1118, %r1425;
	add.s32 	%r1430, %r1430, 362437;
	add.s32 	%r1119, %r1149, %r1430;
	cvt.rn.f32.u32 	%f7, %r1119;
	fma.rn.f32 	%f8, %f7, 0f2F800000, 0f2F000000;
	cvt.f64.f32 	%fd241, %f8;
	setp.gt.f64 	%p188, %fd71, %fd241;
	add.f64 	%fd242, %fd267, 0dBFF0000000000000;
	selp.f64 	%fd267, %fd242, %fd267, %p188;
	mov.u32 	%r1148, %r1425;
	mov.u32 	%r1433, %r1426;
	mov.u32 	%r1146, %r1427;
	mov.u32 	%r1147, %r1428;
$L__BB0_162:
	mov.u32 	%r1145, %r1147;
	ld.param.f64 	%fd261, [_Z10simulationdddddddddddddiiiddddddddiiPdS_S_S_S__param_2];
	add.f64 	%fd287, %fd268, %fd267;
	mov.f64 	%fd243, 0d3FB999999999999A;
	sub.f64 	%fd244, %fd243, %fd283;
	div.rn.f64 	%fd245, %fd244, %fd92;
	add.f64 	%fd246, %fd245, 0d0000000000000000;
	add.f64 	%fd247, %fd246, %fd20;
	add.f64 	%fd248, %fd22, 0d0000000000000000;
	add.f64 	%fd249, %fd248, %fd23;
	add.f64 	%fd250, %fd249, %fd24;
	add.f64 	%fd251, %fd247, %fd250;
	mul.f64 	%fd252, %fd90, %fd20;
	div.rn.f64 	%fd253, %fd252, %fd261;
	mov.f64 	%fd254, 0d408F400000000000;
	sub.f64 	%fd255, %fd254, %fd284;
	div.rn.f64 	%fd256, %fd255, %fd93;
	sub.f64 	%fd257, %fd256, %fd253;
	mul.f64 	%fd258, %fd257, %fd37;
	fma.rn.f64 	%fd283, %fd251, %fd274, %fd283;
	fma.rn.f64 	%fd284, %fd258, %fd274, %fd284;
	fma.rn.f64 	%fd265, %fd274, %fd22, %fd265;
	fma.rn.f64 	%fd264, %fd274, %fd23, %fd264;
	fma.rn.f64 	%fd263, %fd274, %fd24, %fd263;
	add.s32 	%r1421, %r1421, 1;
	add.s32 	%r1414, %r1414, 1;
	setp.ne.s32 	%p189, %r1414, 0;
	mov.u32 	%r1415, %r1430;
	mov.u32 	%r1147, %r1433;
	@%p189 bra 	$L__BB0_116;
$L__BB0_163:
	mov.u32 	%r1120, %ntid.x;
	mov.u32 	%r1121, %ctaid.x;
	mov.u32 	%r1122, %tid.x;
	mad.lo.s32 	%r1123, %r1120, %r1121, %r1122;
	mad.lo.s32 	%r1124, %r606, %r1123, %r1423;
	mul.wide.s32 	%rd45, %r1124, 8;
	add.s64 	%rd46, %rd5, %rd45;
	st.global.f64 	[%rd46], %fd283;
	add.s64 	%rd47, %rd4, %rd45;
	st.global.f64 	[%rd47], %fd284;
	mul.f64 	%fd259, %fd89, %fd285;
	mul.f64 	%fd260, %fd90, %fd259;
	add.s64 	%rd48, %rd3, %rd45;
	st.global.f64 	[%rd48], %fd260;
	add.s64 	%rd49, %rd2, %rd45;
	st.global.f64 	[%rd49], %fd287;
	add.s64 	%rd50, %rd1, %rd45;
	st.global.f64 	[%rd50], %fd267;
	mov.u64 	%rd51, $str;
	cvta.global.u64 	%rd52, %rd51;
	{ // callseq 8, 0
	.param .b64 param0;
	st.param.b64 	[param0], %rd52;
	.param .b64 param1;
	st.param.b64 	[param1], 0;
	.param .b32 retval0;
	call.uni (retval0), 
	vprintf, 
	(
	param0, 
	param1
	);
	ld.param.b32 	%r1125, [retval0];
	} // callseq 8
	ret;

}
.func  (.param .b64 func_retval0) __internal_accurate_pow(
	.param .b64 __internal_accurate_pow_param_0,
	.param .b64 __internal_accurate_pow_param_1
)
{
	.reg .pred 	%p<8>;
	.reg .b32 	%r<49>;
	.reg .b32 	%f<3>;
	.reg .b64 	%fd<109>;

	ld.param.f64 	%fd10, [__internal_accurate_pow_param_0];
	ld.param.f64 	%fd11, [__internal_accurate_pow_param_1];
	{
	.reg .b32 %temp; 
	mov.b64 	{%temp, %r46}, %fd10;
	}
	{
	.reg .b32 %temp; 
	mov.b64 	{%r45, %temp}, %fd10;
	}
	shr.u32 	%r47, %r46, 20;
	setp.gt.u32 	%p1, %r46, 1048575;
	@%p1 bra 	$L__BB1_2;
	mul.f64 	%fd12, %fd10, 0d4350000000000000;
	{
	.reg .b32 %temp; 
	mov.b64 	{%temp, %r46}, %fd12;
	}
	{
	.reg .b32 %temp; 
	mov.b64 	{%r45, %temp}, %fd12;
	}
	shr.u32 	%r16, %r46, 20;
	add.s32 	%r47, %r16, -54;
$L__BB1_2:
	add.s32 	%r48, %r47, -1023;
	and.b32  	%r17, %r46, -2146435073;
	or.b32  	%r18, %r17, 1072693248;
	mov.b64 	%fd107, {%r45, %r18};
	setp.lt.u32 	%p2, %r18, 1073127583;
	@%p2 bra 	$L__BB1_4;
	{
	.reg .b32 %temp; 
	mov.b64 	{%r19, %temp}, %fd107;
	}
	{
	.reg .b32 %temp; 
	mov.b64 	{%temp, %r20}, %fd107;
	}
	add.s32 	%r21, %r20, -1048576;
	mov.b64 	%fd107, {%r19, %r21};
	add.s32 	%r48, %r47, -1022;
$L__BB1_4:
	add.f64 	%fd13, %fd107, 0dBFF0000000000000;
	add.f64 	%fd14, %fd107, 0d3FF0000000000000;
	rcp.approx.ftz.f64 	%fd15, %fd14;
	neg.f64 	%fd16, %fd14;
	fma.rn.f64 	%fd17, %fd16, %fd15, 0d3FF0000000000000;
	fma.rn.f64 	%fd18, %fd17, %fd17, %fd17;
	fma.rn.f64 	%fd19, %fd18, %fd15, %fd15;
	mul.f64 	%fd20, %fd13, %fd19;
	fma.rn.f64 	%fd21, %fd13, %fd19, %fd20;
	mul.f64 	%fd22, %fd21, %fd21;
	fma.rn.f64 	%fd23, %fd22, 0d3EB0F5FF7D2CAFE2, 0d3ED0F5D241AD3B5A;
	fma.rn.f64 	%fd24, %fd23, %fd22, 0d3EF3B20A75488A3F;
	fma.rn.f64 	%fd25, %fd24, %fd22, 0d3F1745CDE4FAECD5;
	fma.rn.f64 	%fd26, %fd25, %fd22, 0d3F3C71C7258A578B;
	fma.rn.f64 	%fd27, %fd26, %fd22, 0d3F6249249242B910;
	fma.rn.f64 	%fd28, %fd27, %fd22, 0d3F89999999999DFB;
	sub.f64 	%fd29, %fd13, %fd21;
	add.f64 	%fd30, %fd29, %fd29;
	neg.f64 	%fd31, %fd21;
	fma.rn.f64 	%fd32, %fd31, %fd13, %fd30;
	mul.f64 	%fd33, %fd19, %fd32;
	fma.rn.f64 	%fd34, %fd22, %fd28, 0d3FB5555555555555;
	mov.f64 	%fd35, 0d3FB5555555555555;
	sub.f64 	%fd36, %fd35, %fd34;
	fma.rn.f64 	%fd37, %fd22, %fd28, %fd36;
	add.f64 	%fd38, %fd37, 0dBC46A4CB00B9E7B0;
	add.f64 	%fd39, %fd34, %fd38;
	sub.f64 	%fd40, %fd34, %fd39;
	add.f64 	%fd41, %fd38, %fd40;
	mul.rn.f64 	%fd42, %fd21, %fd21;
	neg.f64 	%fd43, %fd42;
	fma.rn.f64 	%fd44, %fd21, %fd21, %fd43;
	{
	.reg .b32 %temp; 
	mov.b64 	{%r22, %temp}, %fd33;
	}
	{
	.reg .b32 %temp; 
	mov.b64 	{%temp, %r23}, %fd33;
	}
	add.s32 	%r24, %r23, 1048576;
	mov.b64 	%fd45, {%r22, %r24};
	fma.rn.f64 	%fd46, %fd21, %fd45, %fd44;
	mul.rn.f64 	%fd47, %fd42, %fd21;
	neg.f64 	%fd48, %fd47;
	fma.rn.f64 	%fd49, %fd42, %fd21, %fd48;
	fma.rn.f64 	%fd50, %fd42, %fd33, %fd49;
	fma.rn.f64 	%fd51, %fd46, %fd21, %fd50;
	mul.rn.f64 	%fd52, %fd39, %fd47;
	neg.f64 	%fd53, %fd52;
	fma.rn.f64 	%fd54, %fd39, %fd47, %fd53;
	fma.rn.f64 	%fd55, %fd39, %fd51, %fd54;
	fma.rn.f64 	%fd56, %fd41, %fd47, %fd55;
	add.f64 	%fd57, %fd52, %fd56;
	sub.f64 	%fd58, %fd52, %fd57;
	add.f64 	%fd59, %fd56, %fd58;
	add.f64 	%fd60, %fd21, %fd57;
	sub.f64 	%fd61, %fd21, %fd60;
	add.f64 	%fd62, %fd57, %fd61;
	add.f64 	%fd63, %fd59, %fd62;
	add.f64 	%fd64, %fd33, %fd63;
	add.f64 	%fd65, %fd60, %fd64;
	sub.f64 	%fd66, %fd60, %fd65;
	add.f64 	%fd67, %fd64, %fd66;
	xor.b32  	%r25, %r48, -2147483648;
	mov.b32 	%r26, 1127219200;
	mov.b64 	%fd68, {%r25, %r26};
	mov.b32 	%r27, -2147483648;
	mov.b64 	%fd69, {%r27, %r26};
	sub.f64 	%fd70, %fd68, %fd69;
	fma.rn.f64 	%fd71, %fd70, 0d3FE62E42FEFA39EF, %fd65;
	fma.rn.f64 	%fd72, %fd70, 0dBFE62E42FEFA39EF, %fd71;
	sub.f64 	%fd73, %fd72, %fd65;
	sub.f64 	%fd74, %fd67, %fd73;
	fma.rn.f64 	%fd75, %fd70, 0d3C7ABC9E3B39803F, %fd74;
	add.f64 	%fd76, %fd71, %fd75;
	sub.f64 	%fd77, %fd71, %fd76;
	add.f64 	%fd78, %fd75, %fd77;
	{
	.reg .b32 %temp; 
	mov.b64 	{%temp, %r28}, %fd11;
	}
	{
	.reg .b32 %temp; 
	mov.b64 	{%r29, %temp}, %fd11;
	}
	shl.b32 	%r30, %r28, 1;
	setp.gt.u32 	%p3, %r30, -33554433;
	and.b32  	%r31, %r28, -15728641;
	selp.b32 	%r32, %r31, %r28, %p3;
	mov.b64 	%fd79, {%r29, %r32};
	mul.rn.f64 	%fd80, %fd76, %fd79;
	neg.f64 	%fd81, %fd80;
	fma.rn.f64 	%fd82, %fd76, %fd79, %fd81;
	fma.rn.f64 	%fd83, %fd78, %fd79, %fd82;
	add.f64 	%fd4, %fd80, %fd83;
	sub.f64 	%fd84, %fd80, %fd4;
	add.f64 	%fd5, %fd83, %fd84;
	fma.rn.f64 	%fd85, %fd4, 0d3FF71547652B82FE, 0d4338000000000000;
	{
	.reg .b32 %temp; 
	mov.b64 	{%r13, %temp}, %fd85;
	}
	mov.f64 	%fd86, 0dC338000000000000;
	add.rn.f64 	%fd87, %fd85, %fd86;
	fma.rn.f64 	%fd88, %fd87, 0dBFE62E42FEFA39EF, %fd4;
	fma.rn.f64 	%fd89, %fd87, 0dBC7ABC9E3B39803F, %fd88;
	fma.rn.f64 	%fd90, %fd89, 0d3E5ADE1569CE2BDF, 0d3E928AF3FCA213EA;
	fma.rn.f64 	%fd91, %fd90, %fd89, 0d3EC71DEE62401315;
	fma.rn.f64 	%fd92, %fd91, %fd89, 0d3EFA01997C89EB71;
	fma.rn.f64 	%fd93, %fd92, %fd89, 0d3F2A01A014761F65;
	fma.rn.f64 	%fd94, %fd93, %fd89, 0d3F56C16C1852B7AF;
	fma.rn.f64 	%fd95, %fd94, %fd89, 0d3F81111111122322;
	fma.rn.f64 	%fd96, %fd95, %fd89, 0d3FA55555555502A1;
	fma.rn.f64 	%fd97, %fd96, %fd89, 0d3FC5555555555511;
	fma.rn.f64 	%fd98, %fd97, %fd89, 0d3FE000000000000B;
	fma.rn.f64 	%fd99, %fd98, %fd89, 0d3FF0000000000000;
	fma.rn.f64 	%fd100, %fd99, %fd89, 0d3FF0000000000000;
	{
	.reg .b32 %temp; 
	mov.b64 	{%r14, %temp}, %fd100;
	}
	{
	.reg .b32 %temp; 
	mov.b64 	{%temp, %r15}, %fd100;
	}
	shl.b32 	%r33, %r13, 20;
	add.s32 	%r34, %r33, %r15;
	mov.b64 	%fd108, {%r14, %r34};
	{
	.reg .b32 %temp; 
	mov.b64 	{%temp, %r35}, %fd4;
	}
	mov.b32 	%f2, %r35;
	abs.f32 	%f1, %f2;
	setp.lt.f32 	%p4, %f1, 0f4086232B;
	@%p4 bra 	$L__BB1_7;
	setp.lt.f64 	%p5, %fd4, 0d0000000000000000;
	add.f64 	%fd101, %fd4, 0d7FF0000000000000;
	selp.f64 	%fd108, 0d0000000000000000, %fd101, %p5;
	setp.geu.f32 	%p6, %f1, 0f40874800;
	@%p6 bra 	$L__BB1_7;
	shr.u32 	%r36, %r13, 31;
	add.s32 	%r37, %r13, %r36;
	shr.s32 	%r38, %r37, 1;
	shl.b32 	%r39, %r38, 20;
	add.s32 	%r40, %r15, %r39;
	mov.b64 	%fd102, {%r14, %r40};
	sub.s32 	%r41, %r13, %r38;
	shl.b32 	%r42, %r41, 20;
	add.s32 	%r43, %r42, 1072693248;
	mov.b32 	%r44, 0;
	mov.b64 	%fd103, {%r44, %r43};
	mul.f64 	%fd108, %fd103, %fd102;
$L__BB1_7:
	abs.f64 	%fd104, %fd108;
	setp.eq.f64 	%p7, %fd104, 0d7FF0000000000000;
	fma.rn.f64 	%fd105, %fd108, %fd5, %fd108;
	selp.f64 	%fd106, %fd108, %fd105, %p7;
	st.param.f64 	[func_retval0], %fd106;
	ret;

}


// ===== COMPILED SASS (sm_100) =====

	.target	sm_100

	.elftype	@"ET_EXEC"


//--------------------- .note.nv.tkinfo           --------------------------
	.section	.note.nv.tkinfo,"",@"SHT_NOTE"
	.sectionflags	@"SHF_NOTE_NV_TKINFO"
	.tkinfo
        /*0018*/ 	.word	0x00000002
        /*0030*/ 	.string	""
        /*0030*/ 	.string	"ptxas"
        /*0030*/ 	.string	"Cuda compilation tools, release 13.0, V13.0.88"
        /*0030*/ 	.string	"Build cuda_13.0.r13.0/compiler.36424714_0"
        /*0030*/ 	.string	"-arch sm_100 -m 64 "



//--------------------- .note.nv.cuinfo           --------------------------
	.section	.note.nv.cuinfo,"",@"SHT_NOTE"
	.sectionflags	@"SHF_NOTE_NV_CUINFO"
        /*0018*/ 	.short	0x0002
        /*001a*/ 	.short	0x0064
        /*001c*/ 	.short	0x0082
	.zero		2


//--------------------- .nv.info                  --------------------------
	.section	.nv.info,"",@"SHT_CUDA_INFO"
	.align	4


	//----- nvinfo : EIATTR_REGCOUNT
	.align		4
        /*0000*/ 	.byte	0x04, 0x2f
        /*0002*/ 	.short	(.L_11 - .L_10)
	.align		4
.L_10:
        /*0004*/ 	.word	index@(_Z10simulationdddddddddddddiiiddddddddiiPdS_S_S_S_)
        /*0008*/ 	.word	0x0000005e


	//----- nvinfo : EIATTR_FRAME_SIZE
	.align		4
.L_11:
        /*000c*/ 	.byte	0x04, 0x11
        /*000e*/ 	.short	(.L_13 - .L_12)
	.align		4
.L_12:
        /*0010*/ 	.word	index@($_Z10simulationdddddddddddddiiiddddddddiiPdS_S_S_S_$__internal_accurate_pow)
        /*0014*/ 	.word	0x00000000


	//----- nvinfo : EIATTR_FRAME_SIZE
	.align		4
.L_13:
        /*0018*/ 	.byte	0x04, 0x11
        /*001a*/ 	.short	(.L_15 - .L_14)
	.align		4
.L_14:
        /*001c*/ 	.word	index@($__internal_0_$__cuda_sm20_div_rn_f64_full)
        /*0020*/ 	.word	0x00000000


	//----- nvinfo : EIATTR_FRAME_SIZE
	.align		4
.L_15:
        /*0024*/ 	.byte	0x04, 0x11
        /*0026*/ 	.short	(.L_17 - .L_16)
	.align		4
.L_16:
        /*0028*/ 	.word	index@(_Z10simulationdddddddddddddiiiddddddddiiPdS_S_S_S_)
        /*002c*/ 	.word	0x00000000


	//----- nvinfo : EIATTR_MIN_STACK_SIZE
	.align		4
.L_17:
        /*0030*/ 	.byte	0x04, 0x12
        /*0032*/ 	.short	(.L_19 - .L_18)
	.align		4
.L_18:
        /*0034*/ 	.word	index@(_Z10simulationdddddddddddddiiiddddddddiiPdS_S_S_S_)
        /*0038*/ 	.word	0x00000000
.L_19:


//--------------------- .nv.compat                --------------------------
	.section	.nv.compat,"",@"SHT_CUDA_COMPAT_INFO"
	.align	4
        /*0000*/ 	.byte	0x02, 0x09, 0x00, 0x00, 0x02, 0x02, 0x01, 0x00, 0x02, 0x05, 0x05, 0x00, 0x03, 0x07, 0x01, 0x01
        /*0010*/ 	.byte	0x02, 0x03, 0x00, 0x00, 0x02, 0x06, 0x01, 0x00, 0x04, 0x0b, 0x08, 0x00, 0x01, 0x00, 0x00, 0x00
        /*0020*/ 	.byte	0x00, 0x00, 0x00, 0x00


//--------------------- .nv.info._Z10simulationdddddddddddddiiiddddddddiiPdS_S_S_S_ --------------------------
	.section	.nv.info._Z10simulationdddddddddddddiiiddddddddiiPdS_S_S_S_,"",@"SHT_CUDA_INFO"
	.sectionflags	@""
	.align	4


	//----- nvinfo : EIATTR_CUDA_API_VERSION
	.align		4
        /*0000*/ 	.byte	0x04, 0x37
        /*0002*/ 	.short	(.L_21 - .L_20)
.L_20:
        /*0004*/ 	.word	0x00000082


	//----- nvinfo : EIATTR_KPARAM_INFO
	.align		4
.L_21:
        /*0008*/ 	.byte	0x04, 0x17
        /*000a*/ 	.short	(.L_23 - .L_22)
.L_22:
        /*000c*/ 	.word	0x00000000
        /*0010*/ 	.short	0x001e
        /*0012*/ 	.short	0x00e0
        /*0014*/ 	.byte	0x00, 0xf5, 0x21, 0x00


	//----- nvinfo : EIATTR_KPARAM_INFO
	.align		4
.L_23:
        /*0018*/ 	.byte	0x04, 0x17
        /*001a*/ 	.short	(.L_25 - .L_24)
.L_24:
        /*001c*/ 	.word	0x00000000
        /*0020*/ 	.short	0x001d
        /*0022*/ 	.short	0x00d8
        /*0024*/ 	.byte	0x00, 0xf5, 0x21, 0x00


	//----- nvinfo : EIATTR_KPARAM_INFO
	.align		4
.L_25:
        /*0028*/ 	.byte	0x04, 0x17
        /*002a*/ 	.short	(.L_27 - .L_26)
.L_26:
        /*002c*/ 	.word	0x00000000
        /*0030*/ 	.short	0x001c
        /*0032*/ 	.short	0x00d0
        /*0034*/ 	.byte	0x00, 0xf5, 0x21, 0x00


	//----- nvinfo : EIATTR_KPARAM_INFO
	.align		4
.L_27:
        /*0038*/ 	.byte	0x04, 0x17
        /*003a*/ 	.short	(.L_29 - .L_28)
.L_28:
        /*003c*/ 	.word	0x00000000
        /*0040*/ 	.short	0x001b
        /*0042*/ 	.short	0x00c8
        /*0044*/ 	.byte	0x00, 0xf5, 0x21, 0x00


	//----- nvinfo : EIATTR_KPARAM_INFO
	.align		4
.L_29:
        /*0048*/ 	.byte	0x04, 0x17
        /*004a*/ 	.short	(.L_31 - .L_30)
.L_30:
        /*004c*/ 	.word	0x00000000
        /*0050*/ 	.short	0x001a
        /*0052*/ 	.short	0x00c0
        /*0054*/ 	.byte	0x00, 0xf5, 0x21, 0x00


	//----- nvinfo : EIATTR_KPARAM_INFO
	.align		4
.L_31:
        /*0058*/ 	.byte	0x04, 0x17
        /*005a*/ 	.short	(.L_33 - .L_32)
.L_32:
        /*005c*/ 	.word	0x00000000
        /*0060*/ 	.short	0x0019
        /*0062*/ 	.short	0x00bc
        /*0064*/ 	.byte	0x00, 0xf0, 0x11, 0x00


	//----- nvinfo : EIATTR_KPARAM_INFO
	.align		4
.L_33:
        /*0068*/ 	.byte	0x04, 0x17
        /*006a*/ 	.short	(.L_35 - .L_34)
.L_34:
        /*006c*/ 	.word	0x00000000
        /*0070*/ 	.short	0x0018
        /*0072*/ 	.short	0x00b8
        /*0074*/ 	.byte	0x00, 0xf0, 0x11, 0x00


	//----- nvinfo : EIATTR_KPARAM_INFO
	.align		4
.L_35:
        /*0078*/ 	.byte	0x04, 0x17
        /*007a*/ 	.short	(.L_37 - .L_36)
.L_36:
        /*007c*/ 	.word	0x00000000
        /*0080*/ 	.short	0x0017
        /*0082*/ 	.short	0x00b0
        /*0084*/ 	.byte	0x00, 0xf0, 0x21, 0x00


	//----- nvinfo : EIATTR_KPARAM_INFO
	.align		4
.L_37:
        /*0088*/ 	.byte	0x04, 0x17
        /*008a*/ 	.short	(.L_39 - .L_38)
.L_38:
        /*008c*/ 	.word	0x00000000
        /*0090*/ 	.short	0x0016
        /*0092*/ 	.short	0x00a8
        /*0094*/ 	.byte	0x00, 0xf0, 0x21, 0x00


	//----- nvinfo : EIATTR_KPARAM_INFO
	.align		4
.L_39:
        /*0098*/ 	.byte	0x04, 0x17
        /*009a*/ 	.short	(.L_41 - .L_40)
.L_40:
        /*009c*/ 	.word	0x00000000
        /*00a0*/ 	.short	0x0015
        /*00a2*/ 	.short	0x00a0
        /*00a4*/ 	.byte	0x00, 0xf0, 0x21, 0x00


	//----- nvinfo : EIATTR_KPARAM_INFO
	.align		4
.L_41:
        /*00a8*/ 	.byte	0x04, 0x17
        /*00aa*/ 	.short	(.L_43 - .L_42)
.L_42:
        /*00ac*/ 	.word	0x00000000
        /*00b0*/ 	.short	0x0014
        /*00b2*/ 	.short	0x0098
        /*00b4*/ 	.byte	0x00, 0xf0, 0x21, 0x00


	//----- nvinfo : EIATTR_KPARAM_INFO
	.align		4
.L_43:
        /*00b8*/ 	.byte	0x04, 0x17
        /*00ba*/ 	.short	(.L_45 - .L_44)
.L_44:
        /*00bc*/ 	.word	0x00000000
        /*00c0*/ 	.short	0x0013
        /*00c2*/ 	.short	0x0090
        /*00c4*/ 	.byte	0x00, 0xf0, 0x21, 0x00


	//----- nvinfo : EIATTR_KPARAM_INFO
	.align		4
.L_45:
        /*00c8*/ 	.byte	0x04, 0x17
        /*00ca*/ 	.short	(.L_47 - .L_46)
.L_46:
        /*00cc*/ 	.word	0x00000000
        /*00d0*/ 	.short	0x0012
        /*00d2*/ 	.short	0x0088
        /*00d4*/ 	.byte	0x00, 0xf0, 0x21, 0x00


	//----- nvinfo : EIATTR_KPARAM_INFO
	.align		4
.L_47:
        /*00d8*/ 	.byte	0x04, 0x17
        /*00da*/ 	.short	(.L_49 - .L_48)
.L_48:
        /*00dc*/ 	.word	0x00000000
        /*00e0*/ 	.short	0x0011
        /*00e2*/ 	.short	0x0080
        /*00e4*/ 	.byte	0x00, 0xf0, 0x21, 0x00


	//----- nvinfo : EIATTR_KPARAM_INFO
	.align		4
.L_49:
        /*00e8*/ 	.byte	0x04, 0x17
        /*00ea*/ 	.short	(.L_51 - .L_50)
.L_50:
        /*00ec*/ 	.word	0x00000000
        /*00f0*/ 	.short	0x0010
        /*00f2*/ 	.short	0x0078
        /*00f4*/ 	.byte	0x00, 0xf0, 0x21, 0x00


	//----- nvinfo : EIATTR_KPARAM_INFO
	.align		4
.L_51:
        /*00f8*/ 	.byte	0x04, 0x17
        /*00fa*/ 	.short	(.L_53 - .L_52)
.L_52:
        /*00fc*/ 	.word	0x00000000
        /*0100*/ 	.short	0x000f
        /*0102*/ 	.short	0x0070
        /*0104*/ 	.byte	0x00, 0xf0, 0x11, 0x00


	//----- nvinfo : EIATTR_KPARAM_INFO
	.align		4
.L_53:
        /*0108*/ 	.byte	0x04, 0x17
        /*010a*/ 	.short	(.L_55 - .L_54)
.L_54:
        /*010c*/ 	.word	0x00000000
        /*0110*/ 	.short	0x000e
        /*0112*/ 	.short	0x006c
        /*0114*/ 	.byte	0x00, 0xf0, 0x11, 0x00


	//----- nvinfo : EIATTR_KPARAM_INFO
	.align		4
.L_55:
        /*0118*/ 	.byte	0x04, 0x17
        /*011a*/ 	.short	(.L_57 - .L_56)
.L_56:
        /*011c*/ 	.word	0x00000000
        /*0120*/ 	.short	0x000d
        /*0122*/ 	.short	0x0068
        /*0124*/ 	.byte	0x00, 0xf0, 0x11, 0x00


	//----- nvinfo : EIATTR_KPARAM_INFO
	.align		4
.L_57:
        /*0128*/ 	.byte	0x04, 0x17
        /*012a*/ 	.short	(.L_59 - .L_58)
.L_58:
        /*012c*/ 	.word	0x00000000
        /*0130*/ 	.short	0x000c
        /*0132*/ 	.short	0x0060
        /*0134*/ 	.byte	0x00, 0xf0, 0x21, 0x00


	//----- nvinfo : EIATTR_KPARAM_INFO
	.align		4
.L_59:
        /*0138*/ 	.byte	0x04, 0x17
        /*013a*/ 	.short	(.L_61 - .L_60)
.L_60:
        /*013c*/ 	.word	0x00000000
        /*0140*/ 	.short	0x000b
        /*0142*/ 	.short	0x0058
        /*0144*/ 	.byte	0x00, 0xf0, 0x21, 0x00


	//----- nvinfo : EIATTR_KPARAM_INFO
	.align		4
.L_61:
        /*0148*/ 	.byte	0x04, 0x17
        /*014a*/ 	.short	(.L_63 - .L_62)
.L_62:
        /*014c*/ 	.word	0x00000000
        /*0150*/ 	.short	0x000a
        /*0152*/ 	.short	0x0050
        /*0154*/ 	.byte	0x00, 0xf0, 0x21, 0x00


	//----- nvinfo : EIATTR_KPARAM_INFO
	.align		4
.L_63:
        /*0158*/ 	.byte	0x04, 0x17
        /*015a*/ 	.short	(.L_65 - .L_64)
.L_64:
        /*015c*/ 	.word	0x00000000
        /*0160*/ 	.short	0x0009
        /*0162*/ 	.short	0x0048
        /*0164*/ 	.byte	0x00, 0xf0, 0x21, 0x00


	//----- nvinfo : EIATTR_KPARAM_INFO
	.align		4
.L_65:
        /*0168*/ 	.byte	0x04, 0x17
        /*016a*/ 	.short	(.L_67 - .L_66)
.L_66:
        /*016c*/ 	.word	0x00000000
        /*0170*/ 	.short	0x0008
        /*0172*/ 	.short	0x0040
        /*0174*/ 	.byte	0x00, 0xf0, 0x21, 0x00


	//----- nvinfo : EIATTR_KPARAM_INFO
	.align		4
.L_67:
        /*0178*/ 	.byte	0x04, 0x17
        /*017a*/ 	.short	(.L_69 - .L_68)
.L_68:
        /*017c*/ 	.word	0x00000000
        /*0180*/ 	.short	0x0007
        /*0182*/ 	.short	0x0038
        /*0184*/ 	.byte	0x00, 0xf0, 0x21, 0x00


	//----- nvinfo : EIATTR_KPARAM_INFO
	.align		4
.L_69:
        /*0188*/ 	.byte	0x04, 0x17
        /*018a*/ 	.short	(.L_71 - .L_70)
.L_70:
        /*018c*/ 	.word	0x00000000
        /*0190*/ 	.short	0x0006
        /*0192*/ 	.short	0x0030
        /*0194*/ 	.byte	0x00, 0xf0, 0x21, 0x00


	//----- nvinfo : EIATTR_KPARAM_INFO
	.align		4
.L_71:
        /*0198*/ 	.byte	0x04, 0x17
        /*019a*/ 	.short	(.L_73 - .L_72)
.L_72:
        /*019c*/ 	.word	0x00000000
        /*01a0*/ 	.short	0x0005
        /*01a2*/ 	.short	0x0028
        /*01a4*/ 	.byte	0x00, 0xf0, 0x21, 0x00


	//----- nvinfo : EIATTR_KPARAM_INFO
	.align		4
.L_73:
        /*01a8*/ 	.byte	0x04, 0x17
        /*01aa*/ 	.short	(.L_75 - .L_74)
.L_74:
        /*01ac*/ 	.word	0x00000000
        /*01b0*/ 	.short	0x0004
        /*01b2*/ 	.short	0x0020
        /*01b4*/ 	.byte	0x00, 0xf0, 0x21, 0x00


	//----- nvinfo : EIATTR_KPARAM_INFO
	.align		4
.L_75:
        /*01b8*/ 	.byte	0x04, 0x17
        /*01ba*/ 	.short	(.L_77 - .L_76)
.L_76:
        /*01bc*/ 	.word	0x00000000
        /*01c0*/ 	.short	0x0003
        /*01c2*/ 	.short	0x0018
        /*01c4*/ 	.byte	0x00, 0xf0, 0x21, 0x00


	//----- nvinfo : EIATTR_KPARAM_INFO
	.align		4
.L_77:
        /*01c8*/ 	.byte	0x04, 0x17
        /*01ca*/ 	.short	(.L_79 - .L_78)
.L_78:
        /*01cc*/ 	.word	0x00000000
        /*01d0*/ 	.short	0x0002
        /*01d2*/ 	.short	0x0010
        /*01d4*/ 	.byte	0x00, 0xf0, 0x21, 0x00


	//----- nvinfo : EIATTR_KPARAM_INFO
	.align		4
.L_79:
        /*01d8*/ 	.byte	0x04, 0x17
        /*01da*/ 	.short	(.L_81 - .L_80)
.L_80:
        /*01dc*/ 	.word	0x00000000
        /*01e0*/ 	.short	0x0001
        /*01e2*/ 	.short	0x0008
        /*01e4*/ 	.byte	0x00, 0xf0, 0x21, 0x00


	//----- nvinfo : EIATTR_KPARAM_INFO
	.align		4
.L_81:
        /*01e8*/ 	.byte	0x04, 0x17
        /*01ea*/ 	.short	(.L_83 - .L_82)
.L_82:
        /*01ec*/ 	.word	0x00000000
        /*01f0*/ 	.short	0x0000
        /*01f2*/ 	.short	0x0000
        /*01f4*/ 	.byte	0x00, 0xf0, 0x21, 0x00


	//----- nvinfo : EIATTR_SPARSE_MMA_MASK
	.align		4
.L_83:
        /*01f8*/ 	.byte	0x03, 0x50
        /*01fa*/ 	.short	0x0000


	//----- nvinfo : EIATTR_MAXREG_COUNT
	.align		4
        /*01fc*/ 	.byte	0x03, 0x1b
        /*01fe*/ 	.short	0x00ff


	//----- nvinfo : EIATTR_EXTERNS
	.align		4
        /*0200*/ 	.byte	0x04, 0x0f
        /*0202*/ 	.short	(.L_85 - .L_84)


	//   ....[0]....
	.align		4
.L_84:
        /*0204*/ 	.word	index@(vprintf)


	//----- nvinfo : EIATTR_MERCURY_ISA_VERSION
	.align		4
.L_85:
        /*0208*/ 	.byte	0x03, 0x5f
        /*020a*/ 	.short	0x0101


	//----- nvinfo : EIATTR_VRC_CTA_INIT_COUNT
	.align		4
        /*020c*/ 	.byte	0x02, 0x4a
	.zero		1
	.zero		1


	//----- nvinfo : EIATTR_SYSCALL_OFFSETS
	.align		4
        /*0210*/ 	.byte	0x04, 0x46
        /*0212*/ 	.short	(.L_87 - .L_86)


	//   ....[0]....
.L_86:
        /*0214*/ 	.word	0x00005e10


	//----- nvinfo : EIATTR_EXIT_INSTR_OFFSETS
	.align		4
.L_87:
        /*0218*/ 	.byte	0x04, 0x1c
        /*021a*/ 	.short	(.L_89 - .L_88)


	//   ....[0]....
.L_88:
        /*021c*/ 	.word	0x00005e20


	//----- nvinfo : EIATTR_CRS_STACK_SIZE
	.align		4
.L_89:
        /*0220*/ 	.byte	0x04, 0x1e
        /*0222*/ 	.short	(.L_91 - .L_90)
.L_90:
        /*0224*/ 	.word	0x00000000


	//----- nvinfo : EIATTR_CBANK_PARAM_SIZE
	.align		4
.L_91:
        /*0228*/ 	.byte	0x03, 0x19
        /*022a*/ 	.short	0x00e8


	//----- nvinfo : EIATTR_PARAM_CBANK
	.align		4
        /*022c*/ 	.byte	0x04, 0x0a
        /*022e*/ 	.short	(.L_93 - .L_92)
	.align		4
.L_92:
        /*0230*/ 	.word	index@(.nv.constant0._Z10simulationdddddddddddddiiiddddddddiiPdS_S_S_S_)
        /*0234*/ 	.short	0x0380
        /*0236*/ 	.short	0x00e8


	//----- nvinfo : EIATTR_SW_WAR
	.align		4
.L_93:
        /*0238*/ 	.byte	0x04, 0x36
        /*023a*/ 	.short	(.L_95 - .L_94)
.L_94:
        /*023c*/ 	.word	0x00000008
.L_95:


//--------------------- .nv.callgraph             --------------------------
	.section	.nv.callgraph,"",@"SHT_CUDA_CALLGRAPH"
	.align	4
	.sectionentsize	8
	.align		4
        /*0000*/ 	.word	0x00000000
	.align		4
        /*0004*/ 	.word	0xffffffff
	.align		4
        /*0008*/ 	.word	index@(_Z10simulationdddddddddddddiiiddddddddiiPdS_S_S_S_)
	.align		4
        /*000c*/ 	.word	index@(vprintf)
	.align		4
        /*0010*/ 	.word	0x00000000
	.align		4
        /*0014*/ 	.word	0xfffffffe
	.align		4
        /*0018*/ 	.word	0x00000000
	.align		4
        /*001c*/ 	.word	0xfffffffd
	.align		4
        /*0020*/ 	.word	0x00000000
	.align		4
        /*0024*/ 	.word	0xfffffffc


//--------------------- .nv.constant4             --------------------------
	.section	.nv.constant4,"a",@progbits
	.align	8
	.align		8
.nv.constant4:
        /*0000*/ 	.dword	vprintf
	.align		8
        /*0008*/ 	.dword	precalc_xorwow_matrix
	.align		8
        /*0010*/ 	.dword	precalc_xorwow_offset_matrix
	.align		8
        /*0018*/ 	.dword	mrg32k3aM1
	.align		8
        /*0020*/ 	.dword	mrg32k3aM2
	.align		8
        /*0028*/ 	.dword	mrg32k3aM1SubSeq
	.align		8
        /*0030*/ 	.dword	mrg32k3aM2SubSeq
	.align		8
        /*0038*/ 	.dword	mrg32k3aM1Seq
	.align		8
        /*0040*/ 	.dword	mrg32k3aM2Seq
	.align		8
        /*0048*/ 	.dword	$str


//--------------------- .nv.constant3             --------------------------
	.section	.nv.constant3,"a",@progbits
	.align	8
.nv.constant3:
	.type		__cr_lgamma_table,@object
	.size		__cr_lgamma_table,(.L_8 - __cr_lgamma_table)
__cr_lgamma_table:
        /*0000*/ 	.byte	0x00, 0x00, 0x00, 0x00, 0x00, 0x00, 0x00, 0x00, 0x00, 0x00, 0x00, 0x00, 0x00, 0x00, 0x00, 0x00
        /*0010*/ 	.byte	0xef, 0x39, 0xfa, 0xfe, 0x42, 0x2e, 0xe6, 0x3f, 0x02, 0x20, 0x2a, 0xfa, 0x0b, 0xab, 0xfc, 0x3f
        /*0020*/ 	.byte	0xf9, 0x2c, 0x92, 0x7c, 0xa7, 0x6c, 0x09, 0x40, 0xc9, 0x79, 0x44, 0x3c, 0x64, 0x26, 0x13, 0x40
        /*0030*/ 	.byte	0xca, 0x01, 0xcf, 0x3a, 0x27, 0x51, 0x1a, 0x40, 0x30, 0xcc, 0x2d, 0xf3, 0xe1, 0x0c, 0x21, 0x40
        /*0040*/ 	.byte	0x0d, 0xb7, 0xfc, 0x82, 0x8e, 0x35, 0x25, 0x40
.L_8:


//--------------------- .text._Z10simulationdddddddddddddiiiddddddddiiPdS_S_S_S_ --------------------------
	.section	.text._Z10simulationdddddddddddddiiiddddddddiiPdS_S_S_S_,"ax",@progbits
	.align	128
        .global         _Z10simulationdddddddddddddiiiddddddddiiPdS_S_S_S_
        .type           _Z10simulationdddddddddddddiiiddddddddiiPdS_S_S_S_,@function
        .size           _Z10simulationdddddddddddddiiiddddddddiiPdS_S_S_S_,(.L_x_41 - _Z10simulationdddddddddddddiiiddddddddiiPdS_S_S_S_)
        .other          _Z10simulationdddddddddddddiiiddddddddiiPdS_S_S_S_,@"STO_CUDA_ENTRY STV_DEFAULT"
_Z10simulationdddddddddddddiiiddddddddiiPdS_S_S_S_:
.text._Z10simulationdddddddddddddiiiddddddddiiPdS_S_S_S_:
[----:B------:R-:W0:Y:S01]  /*0000*/  LDC R1, c[0x0][0x37c] ;  /* 0x0000df00ff017b82 */ /* 0x000e220000000800 */
[----:B------:R-:W1:Y:S01]  /*0010*/  LDCU.64 UR6, c[0x0][0x358] ;  /* 0x00006b00ff0677ac */ /* 0x000e620008000a00 */
[----:B------:R-:W2:Y:S01]  /*0020*/  LDCU.64 UR12, c[0x0][0x410] ;  /* 0x00008200ff0c77ac */ /* 0x000ea20008000a00 */
[----:B------:R-:W-:-:S06]  /*0030*/  CS2R R2, SR_CLOCKLO ;  /* 0x0000000000027805 */ /* 0x000fcc0000015000 */
[----:B------:R-:W-:Y:S01]  /*0040*/  LOP3.LUT R0, R2, 0xaad26b49, RZ, 0x3c, !PT ;  /* 0xaad26b4902007812 */ /* 0x000fe200078e3cff */
[----:B------:R-:W-:Y:S01]  /*0050*/  IMAD.MOV.U32 R6, RZ, RZ, RZ ;  /* 0x000000ffff067224 */ /* 0x000fe200078e00ff */
[----:B------:R-:W-:Y:S01]  /*0060*/  LOP3.LUT R2, R3, 0xf7dcefdd, RZ, 0x3c, !PT ;  /* 0xf7dcefdd03027812 */ /* 0x000fe200078e3cff */
[----:B------:R-:W-:Y:S01]  /*0070*/  UMOV UR5, 0xd ;  /* 0x0000000d00057882 */ /* 0x000fe20000000000 */
[----:B------:R-:W-:Y:S01]  /*0080*/  UMOV UR4, URZ ;  /* 0x000000ff00047c82 */ /* 0x000fe20008000000 */
[----:B------:R-:W-:Y:S02]  /*0090*/  IMAD R0, R0, 0x4182bed5, RZ ;  /* 0x4182bed500007824 */ /* 0x000fe400078e02ff */
[----:B------:R-:W-:Y:S02]  /*00a0*/  IMAD R11, R2, -0x658354e5, RZ ;  /* 0x9a7cab1b020b7824 */ /* 0x000fe400078e02ff */
[C---:B------:R-:W-:Y:S01]  /*00b0*/  VIADD R7, R0.reuse, 0x75bcd15 ;  /* 0x075bcd1500077836 */ /* 0x040fe20000000000 */
[C---:B------:R-:W-:Y:S01]  /*00c0*/  LOP3.LUT R8, R0.reuse, 0x159a55e5, RZ, 0x3c, !PT ;  /* 0x159a55e500087812 */ /* 0x040fe200078e3cff */
[C---:B------:R-:W-:Y:S01]  /*00d0*/  VIADD R10, R11.reuse, 0x1f123bb5 ;  /* 0x1f123bb50b0a7836 */ /* 0x040fe20000000000 */
[C---:B------:R-:W-:Y:S01]  /*00e0*/  IADD3 R71, PT, PT, R0.reuse, 0x64f0c9, R11 ;  /* 0x0064f0c900477810 */ /* 0x040fe20007ffe00b */
[----:B------:R-:W-:Y:S01]  /*00f0*/  VIADD R9, R0, 0x583f19 ;  /* 0x00583f1900097836 */ /* 0x000fe20000000000 */
[----:B------:R-:W-:Y:S01]  /*0100*/  LOP3.LUT R11, R11, 0x5491333, RZ, 0x3c, !PT ;  /* 0x054913330b0b7812 */ /* 0x000fe200078e3cff */
[----:B------:R-:W-:-:S02]  /*0110*/  IMAD.MOV.U32 R0, RZ, RZ, R7 ;  /* 0x000000ffff007224 */ /* 0x000fc400078e0007 */
[----:B------:R-:W-:Y:S02]  /*0120*/  IMAD.MOV.U32 R58, RZ, RZ, R8 ;  /* 0x000000ffff3a7224 */ /* 0x000fe400078e0008 */
[----:B------:R-:W-:Y:S02]  /*0130*/  IMAD.MOV.U32 R76, RZ, RZ, R10 ;  /* 0x000000ffff4c7224 */ /* 0x000fe400078e000a */
[----:B------:R-:W-:Y:S02]  /*0140*/  IMAD.MOV.U32 R59, RZ, RZ, R11 ;  /* 0x000000ffff3b7224 */ /* 0x000fe400078e000b */
[----:B-12---:R-:W-:-:S07]  /*0150*/  IMAD.MOV.U32 R60, RZ, RZ, R9 ;  /* 0x000000ffff3c7224 */ /* 0x006fce00078e0009 */
.L_x_7:
[----:B------:R-:W-:-:S04]  /*0160*/  ULOP3.LUT UR8, UR5, 0x3, URZ, 0xc0, !UPT ;  /* 0x0000000305087892 */ /* 0x000fc8000f8ec0ff */
[----:B------:R-:W-:-:S04]  /*0170*/  UISETP.NE.U32.AND UP0, UPT, UR8, URZ, UPT ;  /* 0x000000ff0800728c */ /* 0x000fc8000bf05070 */
[----:B------:R-:W-:-:S09]  /*0180*/  UISETP.NE.AND.EX UP0, UPT, URZ, URZ, UPT, UP0 ;  /* 0x000000ffff00728c */ /* 0x000fd2000bf05300 */
[----:B------:R-:W-:Y:S05]  /*0190*/  BRA.U !UP0, `(.L_x_0) ;  /* 0x00000029081c7547 */ /* 0x000fea000b800000 */
[----:B------:R-:W1:Y:S01]  /*01a0*/  LDC.64 R2, c[0x4][0x8] ;  /* 0x01000200ff027b82 */ /* 0x000e620000000a00 */
[----:B------:R-:W-:Y:S01]  /*01b0*/  IMAD.MOV.U32 R0, RZ, RZ, RZ ;  /* 0x000000ffff007224 */ /* 0x000fe200078e00ff */
[----:B------:R-:W-:Y:S01]  /*01c0*/  CS2R R58, SRZ ;  /* 0x00000000003a7805 */ /* 0x000fe2000001ff00 */
[----:B------:R-:W-:Y:S02]  /*01d0*/  IMAD.MOV.U32 R76, RZ, RZ, RZ ;  /* 0x000000ffff4c7224 */ /* 0x000fe400078e00ff */
[----:B------:R-:W-:Y:S02]  /*01e0*/  IMAD.MOV.U32 R60, RZ, RZ, RZ ;  /* 0x000000ffff3c7224 */ /* 0x000fe400078e00ff */
[----:B------:R-:W-:Y:S02]  /*01f0*/  IMAD.MOV.U32 R30, RZ, RZ, RZ ;  /* 0x000000ffff1e7224 */ /* 0x000fe400078e00ff */
[----:B-1----:R-:W-:-:S07]  /*0200*/  IMAD.WIDE.U32 R2, R6, 0xc80, R2 ;  /* 0x00000c8006027825 */ /* 0x002fce00078e0002 */
.L_x_2:
[C---:B------:R-:W-:Y:S02]  /*0210*/  IMAD.SHL.U32 R4, R30.reuse, 0x4, RZ ;  /* 0x000000041e047824 */ /* 0x040fe400078e00ff */
[----:B------:R-:W-:Y:S02]  /*0220*/  IMAD.SHL.U32 R28, R30, 0x20, RZ ;  /* 0x000000201e1c7824 */ /* 0x000fe400078e00ff */
[----:B------:R-:W-:Y:S01]  /*0230*/  IMAD.MOV.U32 R13, RZ, RZ, RZ ;  /* 0x000000ffff0d7224 */ /* 0x000fe200078e00ff */
[C---:B------:R-:W-:Y:S02]  /*0240*/  ISETP.EQ.AND P0, PT, R4.reuse, -0x4, PT ;  /* 0xfffffffc0400780c */ /* 0x040fe40003f02270 */
[C---:B------:R-:W-:Y:S02]  /*0250*/  ISETP.EQ.AND P1, PT, R4.reuse, RZ, PT ;  /* 0x000000ff0400720c */ /* 0x040fe40003f22270 */
[C---:B------:R-:W-:Y:S02]  /*0260*/  ISETP.EQ.AND P2, PT, R4.reuse, 0x4, PT ;  /* 0x000000040400780c */ /* 0x040fe40003f42270 */
[----:B------:R-:W-:-:S07]  /*0270*/  ISETP.EQ.AND P3, PT, R4, 0x8, PT ;  /* 0x000000080400780c */ /* 0x000fce0003f62270 */
[----:B------:R-:W-:Y:S01]  /*0280*/  @P0 IMAD.MOV.U32 R12, RZ, RZ, R71 ;  /* 0x000000ffff0c0224 */ /* 0x000fe200078e0047 */
[C---:B------:R-:W-:Y:S01]  /*0290*/  ISETP.EQ.AND P0, PT, R4.reuse, 0xc, PT ;  /* 0x0000000c0400780c */ /* 0x040fe20003f02270 */
[----:B------:R-:W-:Y:S01]  /*02a0*/  @P1 IMAD.MOV.U32 R12, RZ, RZ, R7 ;  /* 0x000000ffff0c1224 */ /* 0x000fe200078e0007 */
[C---:B------:R-:W-:Y:S01]  /*02b0*/  ISETP.EQ.AND P1, PT, R4.reuse, 0x10, PT ;  /* 0x000000100400780c */ /* 0x040fe20003f22270 */
[----:B------:R-:W-:Y:S01]  /*02c0*/  @P2 IMAD.MOV.U32 R12, RZ, RZ, R8 ;  /* 0x000000ffff0c2224 */ /* 0x000fe200078e0008 */
[C---:B------:R-:W-:Y:S01]  /*02d0*/  ISETP.EQ.AND P2, PT, R4.reuse, 0x14, PT ;  /* 0x000000140400780c */ /* 0x040fe20003f42270 */
[----:B------:R-:W-:Y:S01]  /*02e0*/  @P3 IMAD.MOV.U32 R12, RZ, RZ, R10 ;  /* 0x000000ffff0c3224 */ /* 0x000fe200078e000a */
[----:B------:R-:W-:-:S07]  /*02f0*/  ISETP.EQ.AND P3, PT, R4, 0x18, PT ;  /* 0x000000180400780c */ /* 0x000fce0003f62270 */
[----:B------:R-:W-:Y:S01]  /*0300*/  @P0 IMAD.MOV.U32 R12, RZ, RZ, R11 ;  /* 0x000000ffff0c0224 */ /* 0x000fe200078e000b */
[C---:B------:R-:W-:Y:S01]  /*0310*/  ISETP.EQ.AND P0, PT, R4.reuse, 0x1c, PT ;  /* 0x0000001c0400780c */ /* 0x040fe20003f02270 */
[----:B------:R-:W-:Y:S01]  /*0320*/  @P1 IMAD.MOV.U32 R12, RZ, RZ, R9 ;  /* 0x000000ffff0c1224 */ /* 0x000fe200078e0009 */
[C---:B------:R-:W-:Y:S01]  /*0330*/  ISETP.EQ.AND P1, PT, R4.reuse, 0x20, PT ;  /* 0x000000200400780c */ /* 0x040fe20003f22270 */
[--C-:B------:R-:W-:Y:S01]  /*0340*/  @P2 IMAD.MOV.U32 R12, RZ, RZ, R0.reuse ;  /* 0x000000ffff0c2224 */ /* 0x100fe200078e0000 */
[C---:B------:R-:W-:Y:S01]  /*0350*/  ISETP.EQ.AND P2, PT, R4.reuse, 0x24, PT ;  /* 0x000000240400780c */ /* 0x040fe20003f42270 */
[----:B------:R-:W-:Y:S01]  /*0360*/  @P3 IMAD.MOV.U32 R12, RZ, RZ, R0 ;  /* 0x000000ffff0c3224 */ /* 0x000fe200078e0000 */
[----:B------:R-:W-:-:S07]  /*0370*/  ISETP.EQ.AND P3, PT, R4, 0x28, PT ;  /* 0x000000280400780c */ /* 0x000fce0003f62270 */
[--C-:B------:R-:W-:Y:S02]  /*0380*/  @P0 IMAD.MOV.U32 R12, RZ, RZ, R0.reuse ;  /* 0x000000ffff0c0224 */ /* 0x100fe400078e0000 */
[--C-:B------:R-:W-:Y:S02]  /*0390*/  @P1 IMAD.MOV.U32 R12, RZ, RZ, R0.reuse ;  /* 0x000000ffff0c1224 */ /* 0x100fe400078e0000 */
[--C-:B------:R-:W-:Y:S02]  /*03a0*/  @P2 IMAD.MOV.U32 R12, RZ, RZ, R0.reuse ;  /* 0x000000ffff0c2224 */ /* 0x100fe400078e0000 */
[----:B------:R-:W-:-:S07]  /*03b0*/  @P3 IMAD.MOV.U32 R12, RZ, RZ, R0 ;  /* 0x000000ffff0c3224 */ /* 0x000fce00078e0000 */
.L_x_1:
[----:B------:R-:W-:Y:S01]  /*03c0*/  SHF.R.U32.HI R32, RZ, R13, R12 ;  /* 0x0000000dff207219 */ /* 0x000fe2000001160c */
[----:B------:R-:W-:-:S03]  /*03d0*/  IMAD.IADD R4, R28, 0x1, R13 ;  /* 0x000000011c047824 */ /* 0x000fc600078e020d */
[----:B------:R-:W-:-:S04]  /*03e0*/  LOP3.LUT R5, R32, 0x1, RZ, 0xc0, !PT ;  /* 0x0000000120057812 */ /* 0x000fc800078ec0ff */
[----:B------:R-:W-:Y:S01]  /*03f0*/  ISETP.NE.U32.AND P0, PT, R5, 0x1, PT ;  /* 0x000000010500780c */ /* 0x000fe20003f05070 */
[----:B------:R-:W-:-:S04]  /*0400*/  IMAD R5, R4, 0x5, RZ ;  /* 0x0000000504057824 */ /* 0x000fc800078e02ff */
[----:B------:R-:W-:-:S08]  /*0410*/  IMAD.WIDE.U32 R4, R5, 0x4, R2 ;  /* 0x0000000405047825 */ /* 0x000fd000078e0002 */
[----:B------:R-:W2:Y:S04]  /*0420*/  @!P0 LDG.E R15, desc[UR6][R4.64] ;  /* 0x00000006040f8981 */ /* 0x000ea8000c1e1900 */
[----:B------:R-:W3:Y:S04]  /*0430*/  @!P0 LDG.E R17, desc[UR6][R4.64+0x4] ;  /* 0x0000040604118981 */ /* 0x000ee8000c1e1900 */
[----:B------:R-:W4:Y:S04]  /*0440*/  @!P0 LDG.E R19, desc[UR6][R4.64+0x8] ;  /* 0x0000080604138981 */ /* 0x000f28000c1e1900 */
[----:B------:R-:W5:Y:S04]  /*0450*/  @!P0 LDG.E R14, desc[UR6][R4.64+0xc] ;  /* 0x00000c06040e8981 */ /* 0x000f68000c1e1900 */
[----:B------:R-:W5:Y:S01]  /*0460*/  @!P0 LDG.E R21, desc[UR6][R4.64+0x10] ;  /* 0x0000100604158981 */ /* 0x000f62000c1e1900 */
[----:B------:R-:W-:-:S13]  /*0470*/  R2P PR, R32, 0x7e ;  /* 0x0000007e20007804 */ /* 0x000fda0000000000 */
[----:B------:R-:W5:Y:S04]  /*0480*/  @P1 LDG.E R23, desc[UR6][R4.64+0x24] ;  /* 0x0000240604171981 */ /* 0x000f68000c1e1900 */
        /* <DEDUP_REMOVED lines=23> */
[----:B------:R-:W5:Y:S01]  /*0600*/  @P6 LDG.E R24, desc[UR6][R4.64+0x84] ;  /* 0x0000840604186981 */ /* 0x000f62000c1e1900 */
[----:B--2---:R-:W-:-:S03]  /*0610*/  @!P0 LOP3.LUT R0, R0, R15, RZ, 0x3c, !PT ;  /* 0x0000000f00008212 */ /* 0x004fc600078e3cff */
[----:B------:R-:W2:Y:S01]  /*0620*/  @P1 LDG.E R15, desc[UR6][R4.64+0x14] ;  /* 0x00001406040f1981 */ /* 0x000ea2000c1e1900 */
[----:B---3--:R-:W-:-:S03]  /*0630*/  @!P0 LOP3.LUT R58, R58, R17, RZ, 0x3c, !PT ;  /* 0x000000113a3a8212 */ /* 0x008fc600078e3cff */
[----:B------:R-:W3:Y:S01]  /*0640*/  @P1 LDG.E R17, desc[UR6][R4.64+0x18] ;  /* 0x0000180604111981 */ /* 0x000ee2000c1e1900 */
[----:B----4-:R-:W-:-:S03]  /*0650*/  @!P0 LOP3.LUT R76, R76, R19, RZ, 0x3c, !PT ;  /* 0x000000134c4c8212 */ /* 0x010fc600078e3cff */
[----:B------:R-:W4:Y:S01]  /*0660*/  @P1 LDG.E R19, desc[UR6][R4.64+0x1c] ;  /* 0x00001c0604131981 */ /* 0x000f22000c1e1900 */
[----:B-----5:R-:W-:-:S03]  /*0670*/  @!P0 LOP3.LUT R59, R59, R14, RZ, 0x3c, !PT ;  /* 0x0000000e3b3b8212 */ /* 0x020fc600078e3cff */
[----:B------:R-:W5:Y:S01]  /*0680*/  @P1 LDG.E R14, desc[UR6][R4.64+0x20] ;  /* 0x00002006040e1981 */ /* 0x000f62000c1e1900 */
[----:B------:R-:W-:-:S03]  /*0690*/  @!P0 LOP3.LUT R60, R60, R21, RZ, 0x3c, !PT ;  /* 0x000000153c3c8212 */ /* 0x000fc600078e3cff */
[----:B------:R-:W5:Y:S01]  /*06a0*/  @P2 LDG.E R21, desc[UR6][R4.64+0x28] ;  /* 0x0000280604152981 */ /* 0x000f62000c1e1900 */
[----:B------:R-:W-:-:S13]  /*06b0*/  LOP3.LUT P0, RZ, R32, 0x80, RZ, 0xc0, !PT ;  /* 0x0000008020ff7812 */ /* 0x000fda000780c0ff */
[----:B------:R-:W5:Y:S04]  /*06c0*/  @P0 LDG.E R65, desc[UR6][R4.64+0x8c] ;  /* 0x00008c0604410981 */ /* 0x000f68000c1e1900 */
[----:B------:R-:W5:Y:S04]  /*06d0*/  @P0 LDG.E R67, desc[UR6][R4.64+0x90] ;  /* 0x0000900604430981 */ /* 0x000f68000c1e1900 */
[----:B------:R-:W5:Y:S04]  /*06e0*/  @P0 LDG.E R69, desc[UR6][R4.64+0x94] ;  /* 0x0000940604450981 */ /* 0x000f68000c1e1900 */
[----:B------:R-:W5:Y:S04]  /*06f0*/  @P0 LDG.E R26, desc[UR6][R4.64+0x98] ;  /* 0x00009806041a0981 */ /* 0x000f68000c1e1900 */
[----:B------:R-:W5:Y:S01]  /*0700*/  @P0 LDG.E R73, desc[UR6][R4.64+0x9c] ;  /* 0x00009c0604490981 */ /* 0x000f62000c1e1900 */
[----:B------:R-:W-:-:S04]  /*0710*/  @P1 LOP3.LUT R60, R60, R23, RZ, 0x3c, !PT ;  /* 0x000000173c3c1212 */ /* 0x000fc800078e3cff */
[----:B------:R-:W-:-:S04]  /*0720*/  @P2 LOP3.LUT R60, R60, R29, RZ, 0x3c, !PT ;  /* 0x0000001d3c3c2212 */ /* 0x000fc800078e3cff */
[----:B------:R-:W-:-:S04]  /*0730*/  @P3 LOP3.LUT R60, R60, R37, RZ, 0x3c, !PT ;  /* 0x000000253c3c3212 */ /* 0x000fc800078e3cff */
[----:B------:R-:W-:-:S04]  /*0740*/  @P4 LOP3.LUT R60, R60, R45, RZ, 0x3c, !PT ;  /* 0x0000002d3c3c4212 */ /* 0x000fc800078e3cff */
[----:B------:R-:W-:-:S04]  /*0750*/  @P5 LOP3.LUT R60, R60, R53, RZ, 0x3c, !PT ;  /* 0x000000353c3c5212 */ /* 0x000fc800078e3cff */
[----:B------:R-:W-:Y:S02]  /*0760*/  @P6 LOP3.LUT R60, R60, R63, RZ, 0x3c, !PT ;  /* 0x0000003f3c3c6212 */ /* 0x000fe400078e3cff */
[----:B--2---:R-:W-:Y:S02]  /*0770*/  @P1 LOP3.LUT R0, R0, R15, RZ, 0x3c, !PT ;  /* 0x0000000f00001212 */ /* 0x004fe400078e3cff */
[----:B---3--:R-:W-:Y:S02]  /*0780*/  @P1 LOP3.LUT R58, R58, R17, RZ, 0x3c, !PT ;  /* 0x000000113a3a1212 */ /* 0x008fe400078e3cff */
[----:B----4-:R-:W-:Y:S02]  /*0790*/  @P1 LOP3.LUT R76, R76, R19, RZ, 0x3c, !PT ;  /* 0x000000134c4c1212 */ /* 0x010fe400078e3cff */
[----:B-----5:R-:W-:Y:S02]  /*07a0*/  @P1 LOP3.LUT R59, R59, R14, RZ, 0x3c, !PT ;  /* 0x0000000e3b3b1212 */ /* 0x020fe400078e3cff */
[----:B------:R-:W-:-:S02]  /*07b0*/  @P2 LOP3.LUT R58, R58, R25, RZ, 0x3c, !PT ;  /* 0x000000193a3a2212 */ /* 0x000fc400078e3cff */
[----:B------:R-:W-:Y:S02]  /*07c0*/  @P2 LOP3.LUT R0, R0, R21, RZ, 0x3c, !PT ;  /* 0x0000001500002212 */ /* 0x000fe400078e3cff */
[----:B------:R-:W-:Y:S02]  /*07d0*/  @P2 LOP3.LUT R76, R76, R27, RZ, 0x3c, !PT ;  /* 0x0000001b4c4c2212 */ /* 0x000fe400078e3cff */
[----:B------:R-:W-:Y:S02]  /*07e0*/  @P2 LOP3.LUT R59, R59, R16, RZ, 0x3c, !PT ;  /* 0x000000103b3b2212 */ /* 0x000fe400078e3cff */
[----:B------:R-:W-:Y:S02]  /*07f0*/  @P3 LOP3.LUT R0, R0, R31, RZ, 0x3c, !PT ;  /* 0x0000001f00003212 */ /* 0x000fe400078e3cff */
[----:B------:R-:W-:Y:S02]  /*0800*/  @P3 LOP3.LUT R58, R58, R33, RZ, 0x3c, !PT ;  /* 0x000000213a3a3212 */ /* 0x000fe400078e3cff */
        /* <DEDUP_REMOVED lines=19> */
[----:B------:R-:W-:-:S13]  /*0940*/  R2P PR, R32.B1, 0x7f ;  /* 0x0000007f20007804 */ /* 0x000fda0000001000 */
[----:B------:R-:W2:Y:S04]  /*0950*/  @P0 LDG.E R15, desc[UR6][R4.64+0xa0] ;  /* 0x0000a006040f0981 */ /* 0x000ea8000c1e1900 */
[----:B------:R-:W3:Y:S04]  /*0960*/  @P0 LDG.E R17, desc[UR6][R4.64+0xa4] ;  /* 0x0000a40604110981 */ /* 0x000ee8000c1e1900 */
[----:B------:R-:W4:Y:S04]  /*0970*/  @P0 LDG.E R19, desc[UR6][R4.64+0xa8] ;  /* 0x0000a80604130981 */ /* 0x000f28000c1e1900 */
        /* <DEDUP_REMOVED lines=27> */
[----:B--2---:R-:W-:-:S03]  /*0b30*/  @P0 LOP3.LUT R0, R0, R15, RZ, 0x3c, !PT ;  /* 0x0000000f00000212 */ /* 0x004fc600078e3cff */
[----:B------:R-:W2:Y:S01]  /*0b40*/  @P1 LDG.E R15, desc[UR6][R4.64+0xb4] ;  /* 0x0000b406040f1981 */ /* 0x000ea2000c1e1900 */
[----:B---3--:R-:W-:-:S03]  /*0b50*/  @P0 LOP3.LUT R58, R58, R17, RZ, 0x3c, !PT ;  /* 0x000000113a3a0212 */ /* 0x008fc600078e3cff */
[----:B------:R-:W3:Y:S01]  /*0b60*/  @P1 LDG.E R17, desc[UR6][R4.64+0xb8] ;  /* 0x0000b80604111981 */ /* 0x000ee2000c1e1900 */
[----:B----4-:R-:W-:-:S03]  /*0b70*/  @P0 LOP3.LUT R76, R76, R19, RZ, 0x3c, !PT ;  /* 0x000000134c4c0212 */ /* 0x010fc600078e3cff */
[----:B------:R-:W4:Y:S01]  /*0b80*/  @P1 LDG.E R19, desc[UR6][R4.64+0xbc] ;  /* 0x0000bc0604131981 */ /* 0x000f22000c1e1900 */
[----:B-----5:R-:W-:-:S03]  /*0b90*/  @P0 LOP3.LUT R59, R59, R14, RZ, 0x3c, !PT ;  /* 0x0000000e3b3b0212 */ /* 0x020fc600078e3cff */
[----:B------:R-:W5:Y:S01]  /*0ba0*/  @P1 LDG.E R14, desc[UR6][R4.64+0xc0] ;  /* 0x0000c006040e1981 */ /* 0x000f62000c1e1900 */
[----:B------:R-:W-:-:S03]  /*0bb0*/  @P0 LOP3.LUT R60, R60, R21, RZ, 0x3c, !PT ;  /* 0x000000153c3c0212 */ /* 0x000fc600078e3cff */
[----:B------:R-:W5:Y:S01]  /*0bc0*/  @P1 LDG.E R21, desc[UR6][R4.64+0xc4] ;  /* 0x0000c40604151981 */ /* 0x000f62000c1e1900 */
[----:B------:R-:W-:-:S13]  /*0bd0*/  LOP3.LUT P0, RZ, R32, 0x8000, RZ, 0xc0, !PT ;  /* 0x0000800020ff7812 */ /* 0x000fda000780c0ff */
[----:B------:R-:W5:Y:S04]  /*0be0*/  @P0 LDG.E R65, desc[UR6][R4.64+0x12c] ;  /* 0x00012c0604410981 */ /* 0x000f68000c1e1900 */
[----:B------:R-:W5:Y:S04]  /*0bf0*/  @P0 LDG.E R67, desc[UR6][R4.64+0x130] ;  /* 0x0001300604430981 */ /* 0x000f68000c1e1900 */
[----:B------:R-:W5:Y:S04]  /*0c00*/  @P0 LDG.E R69, desc[UR6][R4.64+0x134] ;  /* 0x0001340604450981 */ /* 0x000f68000c1e1900 */
[----:B------:R-:W5:Y:S04]  /*0c10*/  @P0 LDG.E R73, desc[UR6][R4.64+0x13c] ;  /* 0x00013c0604490981 */ /* 0x000f68000c1e1900 */
[----:B------:R-:W5:Y:S01]  /*0c20*/  @P0 LDG.E R26, desc[UR6][R4.64+0x138] ;  /* 0x00013806041a0981 */ /* 0x000f62000c1e1900 */
[----:B------:R-:W-:Y:S01]  /*0c30*/  VIADD R13, R13, 0x10 ;  /* 0x000000100d0d7836 */ /* 0x000fe20000000000 */
[----:B--2---:R-:W-:-:S02]  /*0c40*/  @P1 LOP3.LUT R0, R0, R15, RZ, 0x3c, !PT ;  /* 0x0000000f00001212 */ /* 0x004fc400078e3cff */
[----:B---3--:R-:W-:Y:S02]  /*0c50*/  @P1 LOP3.LUT R58, R58, R17, RZ, 0x3c, !PT ;  /* 0x000000113a3a1212 */ /* 0x008fe400078e3cff */
[----:B----4-:R-:W-:Y:S02]  /*0c60*/  @P1 LOP3.LUT R76, R76, R19, RZ, 0x3c, !PT ;  /* 0x000000134c4c1212 */ /* 0x010fe400078e3cff */
[----:B-----5:R-:W-:Y:S02]  /*0c70*/  @P1 LOP3.LUT R59, R59, R14, RZ, 0x3c, !PT ;  /* 0x0000000e3b3b1212 */ /* 0x020fe400078e3cff */
        /* <DEDUP_REMOVED lines=11> */
[----:B------:R-:W-:Y:S02]  /*0d30*/  ISETP.NE.AND P1, PT, R13, 0x20, PT ;  /* 0x000000200d00780c */ /* 0x000fe40003f25270 */
        /* <DEDUP_REMOVED lines=19> */
[----:B------:R-:W-:Y:S01]  /*0e70*/  @P0 LOP3.LUT R59, R59, R26, RZ, 0x3c, !PT ;  /* 0x0000001a3b3b0212 */ /* 0x000fe200078e3cff */
[----:B------:R-:W-:Y:S06]  /*0e80*/  @P1 BRA `(.L_x_1) ;  /* 0xfffffff4004c1947 */ /* 0x000fec000383ffff */
[----:B------:R-:W-:-:S05]  /*0e90*/  VIADD R30, R30, 0x1 ;  /* 0x000000011e1e7836 */ /* 0x000fca0000000000 */
[----:B------:R-:W-:-:S13]  /*0ea0*/  ISETP.NE.AND P0, PT, R30, 0x5, PT ;  /* 0x000000051e00780c */ /* 0x000fda0003f05270 */
[----:B------:R-:W-:Y:S05]  /*0eb0*/  @P0 BRA `(.L_x_2) ;  /* 0xfffffff000d40947 */ /* 0x000fea000383ffff */
[----:B------:R-:W-:Y:S01]  /*0ec0*/  UISETP.NE.U32.AND UP0, UPT, UR8, 0x1, UPT ;  /* 0x000000010800788c */ /* 0x000fe2000bf05070 */
[----:B------:R-:W-:Y:S02]  /*0ed0*/  IMAD.MOV.U32 R7, RZ, RZ, R0 ;  /* 0x000000ffff077224 */ /* 0x000fe400078e0000 */
[----:B------:R-:W-:Y:S01]  /*0ee0*/  IMAD.MOV.U32 R8, RZ, RZ, R58 ;  /* 0x000000ffff087224 */ /* 0x000fe200078e003a */
[----:B------:R-:W-:Y:S01]  /*0ef0*/  UISETP.NE.AND.EX UP0, UPT, URZ, URZ, UPT, UP0 ;  /* 0x000000ffff00728c */ /* 0x000fe2000bf05300 */
[----:B------:R-:W-:Y:S02]  /*0f00*/  IMAD.MOV.U32 R10, RZ, RZ, R76 ;  /* 0x000000ffff0a7224 */ /* 0x000fe400078e004c */
[----:B------:R-:W-:Y:S02]  /*0f10*/  IMAD.MOV.U32 R11, RZ, RZ, R59 ;  /* 0x000000ffff0b7224 */ /* 0x000fe400078e003b */
[----:B------:R-:W-:-:S04]  /*0f20*/  IMAD.MOV.U32 R9, RZ, RZ, R60 ;  /* 0x000000ffff097224 */ /* 0x000fc800078e003c */
[----:B------:R-:W-:Y:S05]  /*0f30*/  BRA.U !UP0, `(.L_x_0) ;  /* 0x0000001908b47547 */ /* 0x000fea000b800000 */
[----:B------:R-:W-:Y:S01]  /*0f40*/  IMAD.MOV.U32 R0, RZ, RZ, RZ ;  /* 0x000000ffff007224 */ /* 0x000fe200078e00ff */
[----:B------:R-:W-:Y:S01]  /*0f50*/  CS2R R58, SRZ ;  /* 0x00000000003a7805 */ /* 0x000fe2000001ff00 */
[----:B------:R-:W-:Y:S02]  /*0f60*/  IMAD.MOV.U32 R76, RZ, RZ, RZ ;  /* 0x000000ffff4c7224 */ /* 0x000fe400078e00ff */
[----:B------:R-:W-:Y:S02]  /*0f70*/  IMAD.MOV.U32 R60, RZ, RZ, RZ ;  /* 0x000000ffff3c7224 */ /* 0x000fe400078e00ff */
[----:B------:R-:W-:-:S07]  /*0f80*/  IMAD.MOV.U32 R30, RZ, RZ, RZ ;  /* 0x000000ffff1e7224 */ /* 0x000fce00078e00ff */
.L_x_4:
        /* <DEDUP_REMOVED lines=27> */
.L_x_3:
        /* <DEDUP_REMOVED lines=183> */
[----:B------:R-:W-:Y:S05]  /*1cb0*/  BRA.U UP0, `(.L_x_0) ;  /* 0x0000000d00547547 */ /* 0x000fea000b800000 */
[----:B------:R-:W-:Y:S01]  /*1cc0*/  IMAD.MOV.U32 R0, RZ, RZ, RZ ;  /* 0x000000ffff007224 */ /* 0x000fe200078e00ff */
[----:B------:R-:W-:Y:S01]  /*1cd0*/  CS2R R58, SRZ ;  /* 0x00000000003a7805 */ /* 0x000fe2000001ff00 */
[----:B------:R-:W-:Y:S02]  /*1ce0*/  IMAD.MOV.U32 R76, RZ, RZ, RZ ;  /* 0x000000ffff4c7224 */ /* 0x000fe400078e00ff */
[----:B------:R-:W-:Y:S02]  /*1cf0*/  IMAD.MOV.U32 R60, RZ, RZ, RZ ;  /* 0x000000ffff3c7224 */ /* 0x000fe400078e00ff */
[----:B------:R-:W-:-:S07]  /*1d00*/  IMAD.MOV.U32 R30, RZ, RZ, RZ ;  /* 0x000000ffff1e7224 */ /* 0x000fce00078e00ff */
.L_x_6:
        /* <DEDUP_REMOVED lines=27> */
.L_x_5:
        /* <DEDUP_REMOVED lines=176> */
[----:B------:R-:W-:Y:S02]  /*29c0*/  IMAD.MOV.U32 R7, RZ, RZ, R0 ;  /* 0x000000ffff077224 */ /* 0x000fe400078e0000 */
[----:B------:R-:W-:Y:S02]  /*29d0*/  IMAD.MOV.U32 R8, RZ, RZ, R58 ;  /* 0x000000ffff087224 */ /* 0x000fe400078e003a */
[----:B------:R-:W-:Y:S02]  /*29e0*/  IMAD.MOV.U32 R10, RZ, RZ, R76 ;  /* 0x000000ffff0a7224 */ /* 0x000fe400078e004c */
[----:B------:R-:W-:Y:S02]  /*29f0*/  IMAD.MOV.U32 R11, RZ, RZ, R59 ;  /* 0x000000ffff0b7224 */ /* 0x000fe400078e003b */
[----:B------:R-:W-:-:S07]  /*2a00*/  IMAD.MOV.U32 R9, RZ, RZ, R60 ;  /* 0x000000ffff097224 */ /* 0x000fce00078e003c */
.L_x_0:
[----:B------:R-:W-:Y:S01]  /*2a10*/  VIADD R6, R6, 0x1 ;  /* 0x0000000106067836 */ /* 0x000fe20000000000 */
[----:B------:R-:W-:Y:S02]  /*2a20*/  USHF.R.U64 UR5, UR5, 0x2, UR4 ;  /* 0x0000000205057899 */ /* 0x000fe40008001204 */
[----:B------:R-:W-:Y:S02]  /*2a30*/  USHF.R.U32.HI UR4, URZ, 0x2, UR4 ;  /* 0x00000002ff047899 */ /* 0x000fe40008011604 */
[----:B------:R-:W-:-:S13]  /*2a40*/  ISETP.NE.AND P0, PT, R6, 0x2, PT ;  /* 0x000000020600780c */ /* 0x000fda0003f05270 */
[----:B------:R-:W-:Y:S05]  /*2a50*/  @P0 BRA `(.L_x_7) ;  /* 0xffffffd400c00947 */ /* 0x000fea000383ffff */
[----:B------:R-:W1:Y:S01]  /*2a60*/  LDC R11, c[0x0][0x438] ;  /* 0x00010e00ff0b7b82 */ /* 0x000e620000000800 */
[----:B------:R-:W-:Y:S01]  /*2a70*/  UMOV UR4, URZ ;  /* 0x000000ff00047c82 */ /* 0x000fe20008000000 */
[----:B------:R-:W-:Y:S01]  /*2a80*/  CS2R R12, SRZ ;  /* 0x00000000000c7805 */ /* 0x000fe2000001ff00 */
[----:B------:R-:W-:Y:S01]  /*2a90*/  IMAD.MOV.U32 R6, RZ, RZ, 0x0 ;  /* 0x00000000ff067424 */ /* 0x000fe200078e00ff */
[----:B------:R-:W-:Y:S01]  /*2aa0*/  CS2R R2, SRZ ;  /* 0x0000000000027805 */ /* 0x000fe2000001ff00 */
[----:B------:R-:W-:Y:S01]  /*2ab0*/  IMAD.MOV.U32 R7, RZ, RZ, 0x408f4000 ;  /* 0x408f4000ff077424 */ /* 0x000fe200078e00ff */
[----:B------:R-:W-:Y:S01]  /*2ac0*/  CS2R R8, SRZ ;  /* 0x0000000000087805 */ /* 0x000fe2000001ff00 */
[----:B------:R-:W-:Y:S02]  /*2ad0*/  IMAD.MOV.U32 R20, RZ, RZ, -0x66666666 ;  /* 0x9999999aff147424 */ /* 0x000fe400078e00ff */
[----:B------:R-:W-:Y:S01]  /*2ae0*/  IMAD.MOV.U32 R21, RZ, RZ, 0x3fb99999 ;  /* 0x3fb99999ff157424 */ /* 0x000fe200078e00ff */
[----:B-1----:R-:W-:-:S13]  /*2af0*/  ISETP.GE.AND P0, PT, R11, 0x1, PT ;  /* 0x000000010b00780c */ /* 0x002fda0003f06270 */
[----:B------:R-:W-:Y:S05]  /*2b00*/  @!P0 BRA `(.L_x_8) ;  /* 0x0000003000448947 */ /* 0x000fea0003800000 */
[----:B------:R-:W1:Y:S01]  /*2b10*/  LDC R4, c[0x0][0x43c] ;  /* 0x00010f00ff047b82 */ /* 0x000e620000000800 */
[----:B------:R-:W2:Y:S01]  /*2b20*/  LDCU UR5, c[0x0][0x3e8] ;  /* 0x00007d00ff0577ac */ /* 0x000ea20008000800 */
[----:B------:R-:W3:Y:S01]  /*2b30*/  S2R R63, SR_CTAID.X ;  /* 0x00000000003f7919 */ /* 0x000ee20000002500 */
[----:B------:R-:W-:Y:S01]  /*2b40*/  IMAD.MOV.U32 R90, RZ, RZ, -0x66666666 ;  /* 0x9999999aff5a7424 */ /* 0x000fe200078e00ff */
[----:B------:R-:W-:Y:S01]  /*2b50*/  MOV R80, 0x2e40 ;  /* 0x00002e4000507802 */ /* 0x000fe20000000f00 */
[----:B------:R-:W3:Y:S01]  /*2b60*/  LDCU UR4, c[0x0][0x360] ;  /* 0x00006c00ff0477ac */ /* 0x000ee20008000800 */
[----:B------:R-:W3:Y:S01]  /*2b70*/  S2R R8, SR_TID.X ;  /* 0x0000000000087919 */ /* 0x000ee20000002100 */
[----:B------:R-:W-:Y:S02]  /*2b80*/  IMAD.MOV.U32 R91, RZ, RZ, 0x3fb99999 ;  /* 0x3fb99999ff5b7424 */ /* 0x000fe400078e00ff */
[----:B------:R-:W-:Y:S02]  /*2b90*/  IMAD.MOV.U32 R20, RZ, RZ, -0x66666666 ;  /* 0x9999999aff147424 */ /* 0x000fe400078e00ff */
[----:B------:R-:W-:Y:S01]  /*2ba0*/  IMAD.MOV.U32 R21, RZ, RZ, 0x3fb99999 ;  /* 0x3fb99999ff157424 */ /* 0x000fe200078e00ff */
[----:B--2---:R-:W-:Y:S01]  /*2bb0*/  ISETP.NE.AND P6, PT, RZ, UR5, PT ;  /* 0x00000005ff007c0c */ /* 0x004fe2000bfc5270 */
[----:B-1----:R-:W-:-:S05]  /*2bc0*/  VIADD R4, R4, 0xffffffff ;  /* 0xffffffff04047836 */ /* 0x002fca0000000000 */
[-C--:B------:R-:W-:Y:S02]  /*2bd0*/  IABS R10, R4.reuse ;  /* 0x00000004000a7213 */ /* 0x080fe40000000000 */
[----:B------:R-:W-:Y:S02]  /*2be0*/  IABS R6, R4 ;  /* 0x0000000400067213 */ /* 0x000fe40000000000 */
[----:B------:R-:W1:Y:S03]  /*2bf0*/  I2F.RP R5, R10 ;  /* 0x0000000a00057306 */ /* 0x000e660000209400 */
[----:B------:R-:W-:Y:S02]  /*2c00*/  IMAD.MOV R6, RZ, RZ, -R6 ;  /* 0x000000ffff067224 */ /* 0x000fe400078e0a06 */
[----:B---3--:R-:W-:-:S03]  /*2c10*/  IMAD R63, R63, UR4, R8 ;  /* 0x000000043f3f7c24 */ /* 0x008fc6000f8e0208 */
[----:B-1----:R-:W1:Y:S02]  /*2c20*/  MUFU.RCP R5, R5 ;  /* 0x0000000500057308 */ /* 0x002e640000001000 */
[----:B-1----:R-:W-:Y:S01]  /*2c30*/  VIADD R2, R5, 0xffffffe ;  /* 0x0ffffffe05027836 */ /* 0x002fe20000000000 */
[----:B------:R-:W-:-:S05]  /*2c40*/  IABS R5, R11 ;  /* 0x0000000b00057213 */ /* 0x000fca0000000000 */
[----:B------:R1:W2:Y:S02]  /*2c50*/  F2I.FTZ.U32.TRUNC.NTZ R3, R2 ;  /* 0x0000000200037305 */ /* 0x0002a4000021f000 */
[----:B-1----:R-:W-:Y:S02]  /*2c60*/  IMAD.MOV.U32 R2, RZ, RZ, RZ ;  /* 0x000000ffff027224 */ /* 0x002fe400078e00ff */
[----:B--2---:R-:W-:-:S04]  /*2c70*/  IMAD.MOV R7, RZ, RZ, -R3 ;  /* 0x000000ffff077224 */ /* 0x004fc800078e0a03 */
[----:B------:R-:W-:-:S04]  /*2c80*/  IMAD R7, R7, R10, RZ ;  /* 0x0000000a07077224 */ /* 0x000fc800078e02ff */
[----:B------:R-:W-:-:S06]  /*2c90*/  IMAD.HI.U32 R3, R3, R7, R2 ;  /* 0x0000000703037227 */ /* 0x000fcc00078e0002 */
[----:B------:R-:W-:Y:S02]  /*2ca0*/  IMAD.HI.U32 R62, R3, R5, RZ ;  /* 0x00000005033e7227 */ /* 0x000fe400078e00ff */
[----:B------:R-:W1:Y:S02]  /*2cb0*/  I2F.F64 R2, UR5 ;  /* 0x0000000500027d12 */ /* 0x000e640008201c00 */
[----:B------:R-:W-:-:S05]  /*2cc0*/  IMAD R5, R62, R6, R5 ;  /* 0x000000063e057224 */ /* 0x000fca00078e0205 */
[----:B------:R-:W-:Y:S02]  /*2cd0*/  ISETP.GT.U32.AND P1, PT, R10, R5, PT ;  /* 0x000000050a00720c */ /* 0x000fe40003f24070 */
[--C-:B-1----:R-:W-:Y:S01]  /*2ce0*/  SHF.R.U32.HI R6, RZ, 0x14, R3.reuse ;  /* 0x00000014ff067819 */ /* 0x102fe20000011603 */
[----:B------:R-:W-:Y:S01]  /*2cf0*/  IMAD.MOV.U32 R82, RZ, RZ, R2 ;  /* 0x000000ffff527224 */ /* 0x000fe200078e0002 */
[----:B------:R-:W-:Y:S01]  /*2d00*/  LOP3.LUT R83, R3, 0x7fffffff, RZ, 0xc0, !PT ;  /* 0x7fffffff03537812 */ /* 0x000fe200078ec0ff */
[----:B------:R-:W-:Y:S01]  /*2d10*/  IMAD.MOV.U32 R77, RZ, RZ, R3 ;  /* 0x000000ffff4d7224 */ /* 0x000fe200078e0003 */
[----:B------:R-:W-:-:S07]  /*2d20*/  LOP3.LUT R6, R6, 0x7ff, RZ, 0xc0, !PT ;  /* 0x000007ff06067812 */ /* 0x000fce00078ec0ff */
[----:B------:R-:W-:Y:S01]  /*2d30*/  @!P1 IMAD.IADD R5, R5, 0x1, -R10 ;  /* 0x0000000105059824 */ /* 0x000fe200078e0a0a */
[----:B------:R-:W-:Y:S01]  /*2d40*/  ISETP.NE.AND P5, PT, R83, 0x3fe00000, PT ;  /* 0x3fe000005300780c */ /* 0x000fe20003fa5270 */
[----:B------:R-:W-:Y:S01]  /*2d50*/  @!P1 VIADD R62, R62, 0x1 ;  /* 0x000000013e3e9836 */ /* 0x000fe20000000000 */
[----:B------:R-:W-:Y:S01]  /*2d60*/  ISETP.NE.AND P1, PT, R4, RZ, PT ;  /* 0x000000ff0400720c */ /* 0x000fe20003f25270 */
[----:B------:R-:W-:Y:S01]  /*2d70*/  VIADD R61, R6, 0xfffffc0c ;  /* 0xfffffc0c063d7836 */ /* 0x000fe20000000000 */
[----:B------:R-:W-:Y:S02]  /*2d80*/  ISETP.GE.U32.AND P0, PT, R5, R10, PT ;  /* 0x0000000a0500720c */ /* 0x000fe40003f06070 */
[----:B------:R-:W-:Y:S02]  /*2d90*/  LOP3.LUT R5, R4, R11, RZ, 0x3c, !PT ;  /* 0x0000000b04057212 */ /* 0x000fe400078e3cff */
[CC--:B------:R-:W-:Y:S02]  /*2da0*/  SHF.L.U32 R81, R2.reuse, R61.reuse, RZ ;  /* 0x0000003d02517219 */ /* 0x0c0fe400000006ff */
[----:B------:R-:W-:-:S02]  /*2db0*/  SHF.L.U64.HI R61, R2, R61, R3 ;  /* 0x0000003d023d7219 */ /* 0x000fc40000010203 */
[----:B------:R-:W-:Y:S02]  /*2dc0*/  ISETP.NE.U32.AND P3, PT, R81, RZ, PT ;  /* 0x000000ff5100720c */ /* 0x000fe40003f65070 */
[----:B------:R-:W-:Y:S02]  /*2dd0*/  ISETP.GE.AND P2, PT, R5, RZ, PT ;  /* 0x000000ff0500720c */ /* 0x000fe40003f46270 */
[----:B------:R-:W-:Y:S01]  /*2de0*/  ISETP.NE.AND.EX P3, PT, R61, -0x80000000, PT, P3 ;  /* 0x800000003d00780c */ /* 0x000fe20003f65330 */
[----:B------:R-:W-:-:S10]  /*2df0*/  @P0 VIADD R62, R62, 0x1 ;  /* 0x000000013e3e0836 */ /* 0x000fd40000000000 */
[----:B------:R-:W-:Y:S01]  /*2e00*/  @!P2 IMAD.MOV R62, RZ, RZ, -R62 ;  /* 0x000000ffff3ea224 */ /* 0x000fe200078e0a3e */
[----:B------:R-:W-:Y:S01]  /*2e10*/  @!P1 LOP3.LUT R62, RZ, R4, RZ, 0x33, !PT ;  /* 0x00000004ff3e9212 */ /* 0x000fe200078e33ff */
[----:B------:R-:W-:-:S14]  /*2e20*/  DSETP.NEU.AND P0, PT, |R2|, 0.5, !P3 ;  /* 0x3fe000000200742a */ /* 0x000fdc0005f0d200 */
[----:B0-----:R-:W-:Y:S05]  /*2e30*/  CALL.REL.NOINC `($_Z10simulationdddddddddddddiiiddddddddiiPdS_S_S_S_$__internal_accurate_pow) ;  /* 0x0000003400687944 */ /* 0x001fea0003c00000 */
[----:B------:R-:W0:Y:S01]  /*2e40*/  LDCU UR8, c[0x0][0x3e8] ;  /* 0x00007d00ff0877ac */ /* 0x000e220008000800 */
[----:B------:R-:W-:Y:S01]  /*2e50*/  IMAD.MOV.U32 R82, RZ, RZ, R2 ;  /* 0x000000ffff527224 */ /* 0x000fe200078e0002 */
[----:B------:R-:W-:Y:S01]  /*2e60*/  FSEL R16, R10, RZ, P6 ;  /* 0x000000ff0a107208 */ /* 0x000fe20003000000 */
[----:B------:R-:W-:Y:S01]  /*2e70*/  IMAD.MOV.U32 R77, RZ, RZ, R3 ;  /* 0x000000ffff4d7224 */ /* 0x000fe200078e0003 */
[----:B------:R-:W1:Y:S01]  /*2e80*/  LDCU.64 UR4, c[0x0][0x3d8] ;  /* 0x00007b00ff0477ac */ /* 0x000e620008000a00 */
[----:B------:R-:W-:Y:S02]  /*2e90*/  FSEL R17, R11, 1.875, P6 ;  /* 0x3ff000000b117808 */ /* 0x000fe40003000000 */
[----:B------:R-:W-:Y:S01]  /*2ea0*/  MOV R80, 0x2f10 ;  /* 0x00002f1000507802 */ /* 0x000fe20000000f00 */
[----:B0-----:R-:W0:Y:S01]  /*2eb0*/  I2F.F64 R14, UR8 ;  /* 0x00000008000e7d12 */ /* 0x001e220008201c00 */
[----:B-1----:R-:W-:Y:S01]  /*2ec0*/  DADD R90, -RZ, |UR4| ;  /* 0x40000004ff5a7e29 */ /* 0x002fe20008000100 */
[----:B0-----:R-:W-:-:S04]  /*2ed0*/  ISETP.GE.AND P4, PT, R15, RZ, PT ;  /* 0x000000ff0f00720c */ /* 0x001fc80003f86270 */
[----:B------:R-:W-:-:S05]  /*2ee0*/  SEL R64, RZ, 0x7ff00000, !P4 ;  /* 0x7ff00000ff407807 */ /* 0x000fca0006000000 */
[----:B------:R-:W-:-:S07]  /*2ef0*/  VIADD R65, R64, 0x80000000 ;  /* 0x8000000040417836 */ /* 0x000fce0000000000 */
[----:B------:R-:W-:Y:S05]  /*2f00*/  CALL.REL.NOINC `($_Z10simulationdddddddddddddiiiddddddddiiPdS_S_S_S_$__internal_accurate_pow) ;  /* 0x0000003400347944 */ /* 0x000fea0003c00000 */
[----:B------:R-:W0:Y:S01]  /*2f10*/  LDCU.64 UR34, c[0x0][0x3d8] ;  /* 0x00007b00ff2277ac */ /* 0x000e220008000a00 */
[----:B------:R-:W1:Y:S01]  /*2f20*/  LDC R9, c[0x0][0x3dc] ;  /* 0x0000f700ff097b82 */ /* 0x000e620000000800 */
[----:B------:R-:W-:Y:S01]  /*2f30*/  DADD R4, -RZ, -R10 ;  /* 0x00000000ff047229 */ /* 0x000fe2000000090a */
[----:B------:R-:W-:Y:S01]  /*2f40*/  SEL R8, RZ, 0xffffffff, P3 ;  /* 0xffffffffff087807 */ /* 0x000fe20001800000 */
[----:B------:R-:W2:Y:S01]  /*2f50*/  LDCU UR33, c[0x0][0x3ec] ;  /* 0x00007d80ff2177ac */ /* 0x000ea20008000800 */
[----:B------:R-:W-:Y:S01]  /*2f60*/  IMAD.MOV.U32 R86, RZ, RZ, RZ ;  /* 0x000000ffff567224 */ /* 0x000fe200078e00ff */
[----:B------:R-:W-:Y:S01]  /*2f70*/  CS2R R34, SRZ ;  /* 0x0000000000227805 */ /* 0x000fe2000001ff00 */
[----:B------:R-:W-:Y:S01]  /*2f80*/  IMAD.MOV.U32 R24, RZ, RZ, 0x0 ;  /* 0x00000000ff187424 */ /* 0x000fe200078e00ff */
[----:B------:R-:W3:Y:S01]  /*2f90*/  LDCU UR4, c[0x0][0x3f0] ;  /* 0x00007e00ff0477ac */ /* 0x000ee20008000800 */
[----:B------:R-:W4:Y:S01]  /*2fa0*/  LDC.64 R12, c[0x0][0x3f8] ;  /* 0x0000fe00ff0c7b82 */ /* 0x000f220000000a00 */
[----:B------:R-:W-:Y:S01]  /*2fb0*/  IMAD.MOV.U32 R25, RZ, RZ, 0x40330000 ;  /* 0x40330000ff197424 */ /* 0x000fe200078e00ff */
[----:B------:R-:W5:Y:S01]  /*2fc0*/  LDCU UR5, c[0x0][0x438] ;  /* 0x00008700ff0577ac */ /* 0x000f620008000800 */
[----:B------:R-:W-:Y:S01]  /*2fd0*/  FSEL R69, R4, R10, !P3 ;  /* 0x0000000a04457208 */ /* 0x000fe20005800000 */
[----:B------:R-:W-:Y:S01]  /*2fe0*/  IMAD.MOV.U32 R26, RZ, RZ, 0x497889c ;  /* 0x0497889cff1a7424 */ /* 0x000fe200078e00ff */
[----:B------:R-:W-:Y:S01]  /*2ff0*/  FSEL R4, R5, R11, !P3 ;  /* 0x0000000b05047208 */ /* 0x000fe20005800000 */
[----:B------:R-:W-:-:S02]  /*3000*/  IMAD.MOV.U32 R27, RZ, RZ, 0x40451384 ;  /* 0x40451384ff1b7424 */ /* 0x000fc400078e00ff */
[----:B------:R-:W5:Y:S01]  /*3010*/  LDC.64 R18, c[0x0][0x400] ;  /* 0x00010000ff127b82 */ /* 0x000f620000000a00 */
[----:B0-----:R-:W-:Y:S01]  /*3020*/  DSETP.NEU.AND P1, PT, RZ, UR34, PT ;  /* 0x00000022ff007e2a */ /* 0x001fe2000bf2d000 */
[----:B------:R-:W-:Y:S01]  /*3030*/  SEL R5, R65, R64, P5 ;  /* 0x0000004041057207 */ /* 0x000fe20002800000 */
[C---:B------:R-:W-:Y:S01]  /*3040*/  DADD R2, R14.reuse, UR34 ;  /* 0x000000220e027e29 */ /* 0x040fe20008000000 */
[----:B------:R-:W-:Y:S01]  /*3050*/  IMAD.MOV.U32 R28, RZ, RZ, 0x31196f7d ;  /* 0x31196f7dff1c7424 */ /* 0x000fe200078e00ff */
[----:B--2---:R-:W0:Y:S01]  /*3060*/  I2F.F64 R30, UR33 ;  /* 0x00000021001e7d12 */ /* 0x004e220008201c00 */
[----:B------:R-:W-:Y:S01]  /*3070*/  DADD R32, R14, UR34 ;  /* 0x000000220e207e29 */ /* 0x000fe20008000000 */
[----:B------:R-:W-:Y:S01]  /*3080*/  IMAD.MOV.U32 R29, RZ, RZ, 0x408bce24 ;  /* 0x408bce24ff1d7424 */ /* 0x000fe200078e00ff */
[----:B------:R-:W5:Y:S01]  /*3090*/  LDC.64 R6, c[0x0][0x408] ;  /* 0x00010200ff067b82 */ /* 0x000f620000000a00 */
[C---:B-1----:R-:W-:Y:S01]  /*30a0*/  SEL R67, R9.reuse, RZ, P0 ;  /* 0x000000ff09437207 */ /* 0x042fe20000000000 */
[----:B------:R-:W1:Y:S01]  /*30b0*/  LDCU.64 UR14, c[0x0][0x3f8] ;  /* 0x00007f00ff0e77ac */ /* 0x000e620008000a00 */
[----:B------:R-:W-:-:S02]  /*30c0*/  ISETP.GE.AND P3, PT, R9, RZ, PT ;  /* 0x000000ff0900720c */ /* 0x000fc40003f66270 */
[----:B------:R-:W-:Y:S01]  /*30d0*/  @!P4 LOP3.LUT R67, R67, 0x7ff00000, RZ, 0xfc, !PT ;  /* 0x7ff000004343c812 */ /* 0x000fe200078efcff */
[----:B---3--:R-:W2:Y:S01]  /*30e0*/  I2F.F64 R22, UR4 ;  /* 0x0000000400167d12 */ /* 0x008ea20008201c00 */
[----:B------:R-:W-:Y:S01]  /*30f0*/  @!P1 SEL R8, RZ, 0xffffffff, !P0 ;  /* 0xffffffffff089807 */ /* 0x000fe20004000000 */
[----:B----4-:R-:W-:Y:S01]  /*3100*/  DSETP.GT.AND P2, PT, |R12|, 1, PT ;  /* 0x3ff000000c00742a */ /* 0x010fe20003f44200 */
[----:B------:R-:W-:Y:S01]  /*3110*/  FSEL R69, R69, R10, !P3 ;  /* 0x0000000a45457208 */ /* 0x000fe20005800000 */
[----:B------:R-:W3:Y:S01]  /*3120*/  LDCU UR28, c[0x0][0x3e8] ;  /* 0x00007d00ff1c77ac */ /* 0x000ee20008000800 */
[----:B------:R-:W-:Y:S02]  /*3130*/  LOP3.LUT R8, R8, 0x1, RZ, 0xc0, !PT ;  /* 0x0000000108087812 */ /* 0x000fe400078ec0ff */
[----:B------:R-:W-:Y:S02]  /*3140*/  LOP3.LUT R66, R3, 0x7ff00000, RZ, 0xc0, !PT ;  /* 0x7ff0000003427812 */ /* 0x000fe400078ec0ff */
[----:B------:R-:W-:-:S02]  /*3150*/  CS2R R2, SRZ ;  /* 0x0000000000027805 */ /* 0x000fc4000001ff00 */
[----:B------:R-:W-:Y:S02]  /*3160*/  ISETP.NE.U32.AND P4, PT, R8, 0x1, PT ;  /* 0x000000010800780c */ /* 0x000fe40003f85070 */
[----:B------:R-:W-:Y:S02]  /*3170*/  CS2R R8, SRZ ;  /* 0x0000000000087805 */ /* 0x000fe4000001ff00 */
[----:B------:R-:W-:Y:S01]  /*3180*/  @P1 FSEL R67, R4, R11, !P3 ;  /* 0x0000000b04431208 */ /* 0x000fe20005800000 */
[----:B------:R-:W4:Y:S01]  /*3190*/  LDCU.64 UR16, c[0x0][0x388] ;  /* 0x00007100ff1077ac */ /* 0x000f220008000a00 */
[-C--:B------:R-:W-:Y:S02]  /*31a0*/  SEL R5, R5, R64.reuse, !P4 ;  /* 0x0000004005057207 */ /* 0x080fe40006000000 */
[----:B------:R-:W-:Y:S01]  /*31b0*/  SEL R68, RZ, 0x7ff00000, !P2 ;  /* 0x7ff00000ff447807 */ /* 0x000fe20005000000 */
[----:B------:R-:W0:Y:S01]  /*31c0*/  LDCU.64 UR18, c[0x0][0x3a8] ;  /* 0x00007500ff1277ac */ /* 0x000e220008000a00 */
[----:B------:R-:W-:Y:S01]  /*31d0*/  FSEL R69, R69, RZ, P1 ;  /* 0x000000ff45457208 */ /* 0x000fe20000800000 */
[----:B-----5:R-:W-:Y:S01]  /*31e0*/  DMUL R18, R18, R6 ;  /* 0x0000000612127228 */ /* 0x020fe20000000000 */
[----:B------:R-:W-:Y:S01]  /*31f0*/  SEL R70, R5, R64, !P3 ;  /* 0x0000004005467207 */ /* 0x000fe20005800000 */
[----:B------:R-:W-:Y:S01]  /*3200*/  IMAD.MOV.U32 R6, RZ, RZ, 0x0 ;  /* 0x00000000ff067424 */ /* 0x000fe200078e00ff */
[----:B------:R-:W0:Y:S01]  /*3210*/  LDCU UR29, c[0x0][0x38c] ;  /* 0x00007180ff1d77ac */ /* 0x000e220008000800 */
[----:B------:R-:W-:Y:S01]  /*3220*/  IMAD.MOV.U32 R7, RZ, RZ, 0x408f4000 ;  /* 0x408f4000ff077424 */ /* 0x000fe200078e00ff */
[----:B------:R-:W0:Y:S01]  /*3230*/  LDCU.64 UR20, c[0x0][0x408] ;  /* 0x00008100ff1477ac */ /* 0x000e220008000a00 */
[----:B------:R-:W0:Y:S01]  /*3240*/  LDCU.64 UR22, c[0x0][0x3e0] ;  /* 0x00007c00ff1677ac */ /* 0x000e220008000a00 */
[----:B------:R-:W0:Y:S01]  /*3250*/  LDCU.64 UR24, c[0x0][0x3c0] ;  /* 0x00007800ff1877ac */ /* 0x000e220008000a00 */
[----:B------:R-:W0:Y:S01]  /*3260*/  LDCU.64 UR26, c[0x0][0x3b8] ;  /* 0x00007700ff1a77ac */ /* 0x000e220008000a00 */
[----:B------:R-:W0:Y:S01]  /*3270*/  LDCU UR30, c[0x0][0x39c] ;  /* 0x00007380ff1e77ac */ /* 0x000e220008000800 */
[----:B------:R-:W0:Y:S01]  /*3280*/  LDCU UR31, c[0x0][0x394] ;  /* 0x00007280ff1f77ac */ /* 0x000e220008000800 */
[----:B------:R-:W0:Y:S01]  /*3290*/  LDCU UR32, c[0x0][0x3a4] ;  /* 0x00007480ff2077ac */ /* 0x000e220008000800 */
[----:B------:R-:W0:Y:S01]  /*32a0*/  LDCU.128 UR8, c[0x0][0x380] ;  /* 0x00007000ff0877ac */ /* 0x000e220008000c00 */
[----:B------:R-:W-:Y:S01]  /*32b0*/  UIADD3 UR5, UPT, UPT, -UR5, URZ, URZ ;  /* 0x000000ff05057290 */ /* 0x000fe2000fffe1ff */
[----:B-1234-:R-:W-:-:S11]  /*32c0*/  UMOV UR4, URZ ;  /* 0x000000ff00047c82 */ /* 0x01efd60008000000 */
.L_x_31:
[----:B------:R-:W1:Y:S01]  /*32d0*/  LDC.64 R38, c[0x0][0x388] ;  /* 0x0000e200ff267b82 */ /* 0x000e620000000a00 */
[----:B0-----:R-:W1:Y:S01]  /*32e0*/  MUFU.RCP64H R5, UR29 ;  /* 0x0000001d00057d08 */ /* 0x001e620008001800 */
[----:B------:R-:W-:-:S06]  /*32f0*/  IMAD.MOV.U32 R4, RZ, RZ, 0x1 ;  /* 0x00000001ff047424 */ /* 0x000fcc00078e00ff */
[----:B-1----:R-:W-:-:S08]  /*3300*/  DFMA R10, R4, -R38, 1 ;  /* 0x3ff00000040a742b */ /* 0x002fd00000000826 */
[----:B------:R-:W-:-:S08]  /*3310*/  DFMA R10, R10, R10, R10 ;  /* 0x0000000a0a0a722b */ /* 0x000fd0000000000a */
[----:B------:R-:W-:Y:S02]  /*3320*/  DFMA R12, R4, R10, R4 ;  /* 0x0000000a040c722b */ /* 0x000fe40000000004 */
[----:B------:R-:W-:Y:S02]  /*3330*/  DMUL R4, R8, UR18 ;  /* 0x0000001208047c28 */ /* 0x000fe40008000000 */
[----:B------:R-:W-:-:S04]  /*3340*/  DADD R10, -R20, R6 ;  /* 0x00000000140a7229 */ /* 0x000fc80000000106 */
[----:B------:R-:W-:-:S04]  /*3350*/  DFMA R36, R12, -R38, 1 ;  /* 0x3ff000000c24742b */ /* 0x000fc80000000826 */
[----:B------:R-:W-:-:S04]  /*3360*/  DMUL R40, R4, R10 ;  /* 0x0000000a04287228 */ /* 0x000fc80000000000 */
[----:B------:R-:W-:-:S06]  /*3370*/  DFMA R36, R12, R36, R12 ;  /* 0x000000240c24722b */ /* 0x000fcc000000000c */
[----:B------:R-:W-:Y:S02]  /*3380*/  FSETP.GEU.AND P2, PT, |R41|, 6.5827683646048100446e-37, PT ;  /* 0x036000002900780b */ /* 0x000fe40003f4e200 */
[----:B------:R-:W-:-:S08]  /*3390*/  DMUL R4, R40, R36 ;  /* 0x0000002428047228 */ /* 0x000fd00000000000 */
[----:B------:R-:W-:-:S08]  /*33a0*/  DFMA R10, R4, -R38, R40 ;  /* 0x80000026040a722b */ /* 0x000fd00000000028 */
[----:B------:R-:W-:-:S10]  /*33b0*/  DFMA R4, R36, R10, R4 ;  /* 0x0000000a2404722b */ /* 0x000fd40000000004 */
[----:B------:R-:W-:-:S05]  /*33c0*/  FFMA R10, RZ, UR29, R5 ;  /* 0x0000001dff0a7c23 */ /* 0x000fca0008000005 */
[----:B------:R-:W-:-:S13]  /*33d0*/  FSETP.GT.AND P1, PT, |R10|, 1.469367938527859385e-39, PT ;  /* 0x001000000a00780b */ /* 0x000fda0003f24200 */
[----:B------:R-:W-:Y:S05]  /*33e0*/  @P1 BRA P2, `(.L_x_9) ;  /* 0x0000000000201947 */ /* 0x000fea0001000000 */
[----:B------:R-:W0:Y:S01]  /*33f0*/  LDC R56, c[0x0][0x388] ;  /* 0x0000e200ff387b82 */ /* 0x000e220000000800 */
[----:B------:R-:W-:Y:S01]  /*3400*/  IMAD.MOV.U32 R74, RZ, RZ, R40 ;  /* 0x000000ffff4a7224 */ /* 0x000fe200078e0028 */
[----:B------:R-:W-:Y:S01]  /*3410*/  MOV R80, 0x3450 ;  /* 0x0000345000507802 */ /* 0x000fe20000000f00 */
[----:B------:R-:W-:-:S05]  /*3420*/  IMAD.MOV.U32 R75, RZ, RZ, R41 ;  /* 0x000000ffff4b7224 */ /* 0x000fca00078e0029 */
[----:B------:R-:W1:Y:S02]  /*3430*/  LDC R57, c[0x0][0x38c] ;  /* 0x0000e300ff397b82 */ /* 0x000e640000000800 */
[----:B01----:R-:W-:Y:S05]  /*3440*/  CALL.REL.NOINC `($__internal_0_$__cuda_sm20_div_rn_f64_full) ;  /* 0x0000002800787944 */ /* 0x003fea0003c00000 */
[----:B------:R-:W-:Y:S02]  /*3450*/  IMAD.MOV.U32 R4, RZ, RZ, R78 ;  /* 0x000000ffff047224 */ /* 0x000fe400078e004e */
[----:B------:R-:W-:-:S07]  /*3460*/  IMAD.MOV.U32 R5, RZ, RZ, R79 ;  /* 0x000000ffff057224 */ /* 0x000fce00078e004f */
.L_x_9:
[----:B------:R-:W-:Y:S01]  /*3470*/  DADD R10, -R24, 24 ;  /* 0x40380000180a7429 */ /* 0x000fe20000000100 */
[----:B------:R-:W-:Y:S01]  /*3480*/  UMOV UR34, 0x6a7ef9db ;  /* 0x6a7ef9db00227882 */ /* 0x000fe20000000000 */
[----:B------:R-:W-:Y:S01]  /*3490*/  DADD R12, -R26, 47 ;  /* 0x404780001a0c7429 */ /* 0x000fe20000000100 */
[----:B------:R-:W-:Y:S01]  /*34a0*/  UMOV UR35, 0x3fa374bc ;  /* 0x3fa374bc00237882 */ /* 0x000fe20000000000 */
[----:B------:R-:W-:Y:S01]  /*34b0*/  UMOV UR36, 0x9999999a ;  /* 0x9999999a00247882 */ /* 0x000fe20000000000 */
[----:B------:R-:W-:Y:S01]  /*34c0*/  UMOV UR37, 0x3fb99999 ;  /* 0x3fb9999900257882 */ /* 0x000fe20000000000 */
[----:B------:R-:W-:Y:S01]  /*34d0*/  UMOV UR38, 0x9999999a ;  /* 0x9999999a00267882 */ /* 0x000fe20000000000 */
[----:B------:R-:W-:Y:S01]  /*34e0*/  UMOV UR39, 0x3fb99999 ;  /* 0x3fb9999900277882 */ /* 0x000fe20000000000 */
[----:B------:R-:W-:Y:S01]  /*34f0*/  DMUL R10, R10, UR34 ;  /* 0x000000220a0a7c28 */ /* 0x000fe20008000000 */
[----:B------:R-:W-:Y:S01]  /*3500*/  UMOV UR34, 0xd70a3d71 ;  /* 0xd70a3d7100227882 */ /* 0x000fe20000000000 */
[----:B------:R-:W-:Y:S01]  /*3510*/  UMOV UR35, 0x3fbd70a3 ;  /* 0x3fbd70a300237882 */ /* 0x000fe20000000000 */
[----:B------:R-:W-:Y:S01]  /*3520*/  DMUL R40, R12, UR36 ;  /* 0x000000240c287c28 */ /* 0x000fe20008000000 */
[----:B------:R-:W-:Y:S01]  /*3530*/  IMAD.MOV.U32 R82, RZ, RZ, RZ ;  /* 0x000000ffff527224 */ /* 0x000fe200078e00ff */
[----:B------:R-:W-:Y:S01]  /*3540*/  DMUL R38, R26, -UR34 ;  /* 0x800000221a267c28 */ /* 0x000fe20008000000 */
[----:B------:R-:W-:Y:S01]  /*3550*/  IMAD.MOV.U32 R77, RZ, RZ, 0x40000000 ;  /* 0x40000000ff4d7424 */ /* 0x000fe200078e00ff */
[----:B------:R-:W-:Y:S01]  /*3560*/  DADD R42, R6, UR20 ;  /* 0x00000014062a7e29 */ /* 0x000fe20008000000 */
[----:B------:R-:W-:Y:S01]  /*3570*/  MOV R80, 0x3620 ;  /* 0x0000362000507802 */ /* 0x000fe20000000f00 */
[----:B------:R-:W-:-:S02]  /*3580*/  DADD R46, -R28, 900 ;  /* 0x408c20001c2e7429 */ /* 0x000fc40000000100 */
[----:B------:R-:W-:Y:S02]  /*3590*/  DMUL R36, R24, -UR38 ;  /* 0x8000002618247c28 */ /* 0x000fe40008000000 */
[----:B------:R-:W-:Y:S02]  /*35a0*/  DMUL R44, R28, -UR34 ;  /* 0x800000221c2c7c28 */ /* 0x000fe40008000000 */
[----:B------:R-:W-:Y:S02]  /*35b0*/  DMUL R12, R4, 1000000 ;  /* 0x412e8480040c7828 */ /* 0x000fe40000000000 */
[-C--:B------:R-:W-:Y:S02]  /*35c0*/  DFMA R38, R38, R20.reuse, R40 ;  /* 0x000000142626722b */ /* 0x080fe40000000028 */
[----:B------:R-:W-:Y:S02]  /*35d0*/  DADD R90, -RZ, |R42| ;  /* 0x00000000ff5a7229 */ /* 0x000fe4000000052a */
[----:B------:R-:W-:-:S02]  /*35e0*/  DFMA R36, R36, R20, R10 ;  /* 0x000000142424722b */ /* 0x000fc4000000000a */
[----:B------:R-:W-:Y:S02]  /*35f0*/  DFMA R40, R44, R20, R46 ;  /* 0x000000142c28722b */ /* 0x000fe4000000002e */
[----:B------:R-:W-:-:S11]  /*3600*/  DFMA R12, R4, 1000000, R12 ;  /* 0x412e8480040c782b */ /* 0x000fd6000000000c */
[----:B------:R-:W-:Y:S05]  /*3610*/  CALL.REL.NOINC `($_Z10simulationdddddddddddddiiiddddddddiiPdS_S_S_S_$__internal_accurate_pow) ;  /* 0x0000002c00707944 */ /* 0x000fea0003c00000 */
[C---:B------:R-:W-:Y:S02]  /*3620*/  DADD R44, R42.reuse, 2 ;  /* 0x400000002a2c7429 */ /* 0x040fe40000000000 */
[C---:B------:R-:W-:Y:S02]  /*3630*/  DSETP.NEU.AND P1, PT, R42.reuse, RZ, PT ;  /* 0x000000ff2a00722a */ /* 0x040fe40003f2d000 */
[----:B------:R-:W-:-:S04]  /*3640*/  DSETP.NEU.AND P3, PT, R42, 1, PT ;  /* 0x3ff000002a00742a */ /* 0x000fc80003f6d000 */
[----:B------:R-:W-:Y:S02]  /*3650*/  FSEL R10, R10, RZ, P1 ;  /* 0x000000ff0a0a7208 */ /* 0x000fe40000800000 */
[----:B------:R-:W-:Y:S02]  /*3660*/  LOP3.LUT R44, R45, 0x7ff00000, RZ, 0xc0, !PT ;  /* 0x7ff000002d2c7812 */ /* 0x000fe400078ec0ff */
[----:B------:R-:W-:Y:S02]  /*3670*/  FSEL R11, R11, RZ, P1 ;  /* 0x000000ff0b0b7208 */ /* 0x000fe40000800000 */
[----:B------:R-:W-:-:S13]  /*3680*/  ISETP.NE.AND P2, PT, R44, 0x7ff00000, PT ;  /* 0x7ff000002c00780c */ /* 0x000fda0003f45270 */
[----:B------:R-:W-:Y:S05]  /*3690*/  @P2 BRA `(.L_x_10) ;  /* 0x0000000000182947 */ /* 0x000fea0003800000 */
[----:B------:R-:W-:-:S14]  /*36a0*/  DSETP.NAN.AND P1, PT, R42, R42, PT ;  /* 0x0000002a2a00722a */ /* 0x000fdc0003f28000 */
[----:B------:R-:W-:Y:S01]  /*36b0*/  @P1 DADD R10, R42, 2 ;  /* 0x400000002a0a1429 */ /* 0x000fe20000000000 */
[----:B------:R-:W-:Y:S10]  /*36c0*/  @P1 BRA `(.L_x_10) ;  /* 0x00000000000c1947 */ /* 0x000ff40003800000 */
[----:B------:R-:W-:-:S14]  /*36d0*/  DSETP.NEU.AND P1, PT, |R42|, +INF , PT ;  /* 0x7ff000002a00742a */ /* 0x000fdc0003f2d200 */
[----:B------:R-:W-:Y:S02]  /*36e0*/  @!P1 IMAD.MOV.U32 R10, RZ, RZ, 0x0 ;  /* 0x00000000ff0a9424 */ /* 0x000fe400078e00ff */
[----:B------:R-:W-:-:S07]  /*36f0*/  @!P1 IMAD.MOV.U32 R11, RZ, RZ, 0x7ff00000 ;  /* 0x7ff00000ff0b9424 */ /* 0x000fce00078e00ff */
.L_x_10:
[----:B------:R-:W-:Y:S02]  /*3700*/  FSEL R43, R11, 1.875, P3 ;  /* 0x3ff000000b2b7808 */ /* 0x000fe40001800000 */
[----:B------:R-:W-:Y:S01]  /*3710*/  FSEL R42, R10, RZ, P3 ;  /* 0x000000ff0a2a7208 */ /* 0x000fe20001800000 */
[----:B------:R-:W-:Y:S01]  /*3720*/  IMAD.MOV.U32 R10, RZ, RZ, 0x1 ;  /* 0x00000001ff0a7424 */ /* 0x000fe200078e00ff */
[----:B------:R-:W0:Y:S01]  /*3730*/  MUFU.RCP64H R11, R43 ;  /* 0x0000002b000b7308 */ /* 0x000e220000001800 */
[----:B------:R-:W-:-:S04]  /*3740*/  FSETP.GEU.AND P2, PT, |R19|, 6.5827683646048100446e-37, PT ;  /* 0x036000001300780b */ /* 0x000fc80003f4e200 */
[----:B0-----:R-:W-:-:S08]  /*3750*/  DFMA R44, -R42, R10, 1 ;  /* 0x3ff000002a2c742b */ /* 0x001fd0000000010a */
[----:B------:R-:W-:-:S08]  /*3760*/  DFMA R44, R44, R44, R44 ;  /* 0x0000002c2c2c722b */ /* 0x000fd0000000002c */
[----:B------:R-:W-:-:S08]  /*3770*/  DFMA R44, R10, R44, R10 ;  /* 0x0000002c0a2c722b */ /* 0x000fd0000000000a */
[----:B------:R-:W-:-:S08]  /*3780*/  DFMA R10, -R42, R44, 1 ;  /* 0x3ff000002a0a742b */ /* 0x000fd0000000012c */
[----:B------:R-:W-:-:S08]  /*3790*/  DFMA R10, R44, R10, R44 ;  /* 0x0000000a2c0a722b */ /* 0x000fd0000000002c */
[----:B------:R-:W-:-:S08]  /*37a0*/  DMUL R44, R10, R18 ;  /* 0x000000120a2c7228 */ /* 0x000fd00000000000 */
[----:B------:R-:W-:-:S08]  /*37b0*/  DFMA R46, -R42, R44, R18 ;  /* 0x0000002c2a2e722b */ /* 0x000fd00000000112 */
[----:B------:R-:W-:-:S10]  /*37c0*/  DFMA R10, R10, R46, R44 ;  /* 0x0000002e0a0a722b */ /* 0x000fd4000000002c */
[----:B------:R-:W-:-:S05]  /*37d0*/  FFMA R44, RZ, R43, R11 ;  /* 0x0000002bff2c7223 */ /* 0x000fca000000000b */
[----:B------:R-:W-:-:S13]  /*37e0*/  FSETP.GT.AND P1, PT, |R44|, 1.469367938527859385e-39, PT ;  /* 0x001000002c00780b */ /* 0x000fda0003f24200 */
[----:B------:R-:W-:Y:S05]  /*37f0*/  @P1 BRA P2, `(.L_x_11) ;  /* 0x0000000000201947 */ /* 0x000fea0001000000 */
[----:B------:R-:W-:Y:S01]  /*3800*/  IMAD.MOV.U32 R56, RZ, RZ, R42 ;  /* 0x000000ffff387224 */ /* 0x000fe200078e002a */
[----:B------:R-:W-:Y:S01]  /*3810*/  MOV R80, 0x3860 ;  /* 0x0000386000507802 */ /* 0x000fe20000000f00 */
[----:B------:R-:W-:Y:S02]  /*3820*/  IMAD.MOV.U32 R57, RZ, RZ, R43 ;  /* 0x000000ffff397224 */ /* 0x000fe400078e002b */
[----:B------:R-:W-:Y:S02]  /*3830*/  IMAD.MOV.U32 R74, RZ, RZ, R18 ;  /* 0x000000ffff4a7224 */ /* 0x000fe400078e0012 */
[----:B------:R-:W-:-:S07]  /*3840*/  IMAD.MOV.U32 R75, RZ, RZ, R19 ;  /* 0x000000ffff4b7224 */ /* 0x000fce00078e0013 */
[----:B------:R-:W-:Y:S05]  /*3850*/  CALL.REL.NOINC `($__internal_0_$__cuda_sm20_div_rn_f64_full) ;  /* 0x0000002400747944 */ /* 0x000fea0003c00000 */
[----:B------:R-:W-:Y:S02]  /*3860*/  IMAD.MOV.U32 R10, RZ, RZ, R78 ;  /* 0x000000ffff0a7224 */ /* 0x000fe400078e004e */
[----:B------:R-:W-:-:S07]  /*3870*/  IMAD.MOV.U32 R11, RZ, RZ, R79 ;  /* 0x000000ffff0b7224 */ /* 0x000fce00078e004f */
.L_x_11:
[----:B------:R-:W-:Y:S01]  /*3880*/  DADD R42, R10, 1 ;  /* 0x3ff000000a2a7429 */ /* 0x000fe20000000000 */
[----:B------:R-:W-:Y:S01]  /*3890*/  IMAD.MOV.U32 R82, RZ, RZ, RZ ;  /* 0x000000ffff527224 */ /* 0x000fe200078e00ff */
[----:B------:R-:W-:Y:S01]  /*38a0*/  MOV R80, 0x38e0 ;  /* 0x000038e000507802 */ /* 0x000fe20000000f00 */
[----:B------:R-:W-:-:S05]  /*38b0*/  IMAD.MOV.U32 R77, RZ, RZ, -0x40100000 ;  /* 0xbff00000ff4d7424 */ /* 0x000fca00078e00ff */
[----:B------:R-:W-:-:S11]  /*38c0*/  DADD R90, -RZ, |R42| ;  /* 0x00000000ff5a7229 */ /* 0x000fd6000000052a */
[----:B------:R-:W-:Y:S05]  /*38d0*/  CALL.REL.NOINC `($_Z10simulationdddddddddddddiiiddddddddiiPdS_S_S_S_$__internal_accurate_pow) ;  /* 0x0000002800c07944 */ /* 0x000fea0003c00000 */
[-C--:B------:R-:W-:Y:S01]  /*38e0*/  IABS R47, R62.reuse ;  /* 0x0000003e002f7213 */ /* 0x080fe20000000000 */
[----:B------:R-:W-:Y:S01]  /*38f0*/  DSETP.NEU.AND P4, PT, R42, RZ, PT ;  /* 0x000000ff2a00722a */ /* 0x000fe20003f8d000 */
[----:B------:R-:W-:Y:S01]  /*3900*/  IABS R51, R62 ;  /* 0x0000003e00337213 */ /* 0x000fe20000000000 */
[----:B------:R-:W-:Y:S01]  /*3910*/  DADD R90, -RZ, |R20| ;  /* 0x00000000ff5a7229 */ /* 0x000fe20000000514 */
[----:B------:R-:W0:Y:S01]  /*3920*/  I2F.RP R46, R47 ;  /* 0x0000002f002e7306 */ /* 0x000e220000209400 */
[----:B------:R-:W-:Y:S02]  /*3930*/  IABS R50, R86 ;  /* 0x0000005600327213 */ /* 0x000fe40000000000 */
[----:B------:R-:W-:Y:S02]  /*3940*/  ISETP.GE.AND P3, PT, R86, RZ, PT ;  /* 0x000000ff5600720c */ /* 0x000fe40003f66270 */
[----:B------:R-:W-:-:S03]  /*3950*/  ISETP.NE.AND P2, PT, R62, RZ, PT ;  /* 0x000000ff3e00720c */ /* 0x000fc60003f45270 */
[----:B0-----:R-:W0:Y:S02]  /*3960*/  MUFU.RCP R46, R46 ;  /* 0x0000002e002e7308 */ /* 0x001e240000001000 */
[----:B0-----:R-:W-:Y:S02]  /*3970*/  VIADD R44, R46, 0xffffffe ;  /* 0x0ffffffe2e2c7836 */ /* 0x001fe40000000000 */
[----:B------:R-:W-:-:S04]  /*3980*/  IMAD.MOV R46, RZ, RZ, -R51 ;  /* 0x000000ffff2e7224 */ /* 0x000fc800078e0a33 */
[----:B------:R0:W1:Y:S02]  /*3990*/  F2I.FTZ.U32.TRUNC.NTZ R45, R44 ;  /* 0x0000002c002d7305 */ /* 0x000064000021f000 */
[----:B0-----:R-:W-:Y:S02]  /*39a0*/  IMAD.MOV.U32 R44, RZ, RZ, RZ ;  /* 0x000000ffff2c7224 */ /* 0x001fe400078e00ff */
[----:B-1----:R-:W-:-:S04]  /*39b0*/  IMAD.MOV R48, RZ, RZ, -R45 ;  /* 0x000000ffff307224 */ /* 0x002fc800078e0a2d */
[----:B------:R-:W-:-:S04]  /*39c0*/  IMAD R49, R48, R47, RZ ;  /* 0x0000002f30317224 */ /* 0x000fc800078e02ff */
[----:B------:R-:W-:Y:S01]  /*39d0*/  IMAD.HI.U32 R45, R45, R49, R44 ;  /* 0x000000312d2d7227 */ /* 0x000fe200078e002c */
[----:B------:R-:W-:-:S05]  /*39e0*/  DADD R48, -RZ, -R10 ;  /* 0x00000000ff307229 */ /* 0x000fca000000090a */
[----:B------:R-:W-:-:S04]  /*39f0*/  IMAD.HI.U32 R45, R45, R50, RZ ;  /* 0x000000322d2d7227 */ /* 0x000fc800078e00ff */
[----:B------:R-:W-:Y:S01]  /*3a00*/  IMAD R50, R45, R46, R50 ;  /* 0x0000002e2d327224 */ /* 0x000fe200078e0232 */
[----:B------:R-:W-:-:S04]  /*3a10*/  DADD R44, R42, -1 ;  /* 0xbff000002a2c7429 */ /* 0x000fc80000000000 */
[----:B------:R-:W-:-:S06]  /*3a20*/  ISETP.GT.U32.AND P1, PT, R47, R50, PT ;  /* 0x000000322f00720c */ /* 0x000fcc0003f24070 */
[----:B------:R-:W-:-:S04]  /*3a30*/  LOP3.LUT R44, R45, 0x7ff00000, RZ, 0xc0, !PT ;  /* 0x7ff000002d2c7812 */ /* 0x000fc800078ec0ff */
[----:B------:R-:W-:-:S03]  /*3a40*/  ISETP.NE.AND P6, PT, R44, 0x7ff00000, PT ;  /* 0x7ff000002c00780c */ /* 0x000fc60003fc5270 */
[----:B------:R-:W-:-:S05]  /*3a50*/  @!P1 IMAD.IADD R50, R50, 0x1, -R47 ;  /* 0x0000000132329824 */ /* 0x000fca00078e0a2f */
[----:B------:R-:W-:-:S13]  /*3a60*/  ISETP.GT.U32.AND P1, PT, R47, R50, PT ;  /* 0x000000322f00720c */ /* 0x000fda0003f24070 */
[----:B------:R-:W-:Y:S01]  /*3a70*/  @!P1 IMAD.IADD R50, R50, 0x1, -R47 ;  /* 0x0000000132329824 */ /* 0x000fe200078e0a2f */
[----:B------:R-:W-:Y:S01]  /*3a80*/  ISETP.GE.AND P1, PT, R43, RZ, PT ;  /* 0x000000ff2b00720c */ /* 0x000fe20003f26270 */
[----:B------:R-:W0:Y:S02]  /*3a90*/  LDC.64 R46, c[0x0][0x3d0] ;  /* 0x0000f400ff2e7b82 */ /* 0x000e240000000a00 */
[----:B------:R-:W-:Y:S01]  /*3aa0*/  @!P3 IMAD.MOV R50, RZ, RZ, -R50 ;  /* 0x000000ffff32b224 */ /* 0x000fe200078e0a32 */
[----:B------:R-:W-:Y:S02]  /*3ab0*/  FSEL R10, R48, R10, !P1 ;  /* 0x0000000a300a7208 */ /* 0x000fe40004800000 */
[----:B------:R-:W-:Y:S01]  /*3ac0*/  @!P2 LOP3.LUT R50, RZ, R62, RZ, 0x33, !PT ;  /* 0x0000003eff32a212 */ /* 0x000fe200078e33ff */
[----:B------:R-:W-:Y:S01]  /*3ad0*/  DSETP.NEU.AND P2, PT, R42, 1, PT ;  /* 0x3ff000002a00742a */ /* 0x000fe20003f4d000 */
[----:B------:R-:W-:Y:S02]  /*3ae0*/  ISETP.NE.U32.AND P3, PT, R81, RZ, PT ;  /* 0x000000ff5100720c */ /* 0x000fe40003f65070 */
[----:B------:R-:W-:-:S02]  /*3af0*/  FSEL R11, R49, R11, !P1 ;  /* 0x0000000b310b7208 */ /* 0x000fc40004800000 */
[----:B------:R-:W-:Y:S02]  /*3b00*/  FSEL R10, R10, RZ, P4 ;  /* 0x000000ff0a0a7208 */ /* 0x000fe40002000000 */
[----:B------:R-:W-:Y:S02]  /*3b10*/  @!P4 LOP3.LUT R11, R43, 0x7ff00000, RZ, 0xfc, !PT ;  /* 0x7ff000002b0bc812 */ /* 0x000fe400078efcff */
[----:B------:R-:W-:Y:S02]  /*3b20*/  ISETP.NE.AND P5, PT, R50, RZ, PT ;  /* 0x000000ff3200720c */ /* 0x000fe40003fa5270 */
[----:B------:R-:W-:Y:S02]  /*3b30*/  ISETP.GE.AND P4, PT, R15, RZ, PT ;  /* 0x000000ff0f00720c */ /* 0x000fe40003f86270 */
[----:B------:R-:W-:Y:S01]  /*3b40*/  ISETP.NE.AND.EX P3, PT, R61, -0x80000000, PT, P3 ;  /* 0x800000003d00780c */ /* 0x000fe20003f65330 */
[----:B0-----:R-:W-:Y:S01]  /*3b50*/  DFMA R46, -R6, UR22, R46 ;  /* 0x00000016062e7c2b */ /* 0x001fe2000800012e */
[----:B------:R-:W-:Y:S11]  /*3b60*/  @P6 BRA `(.L_x_12) ;  /* 0x0000000000186947 */ /* 0x000ff60003800000 */
[----:B------:R-:W-:-:S14]  /*3b70*/  DSETP.NAN.AND P6, PT, R42, R42, PT ;  /* 0x0000002a2a00722a */ /* 0x000fdc0003fc8000 */
[----:B------:R-:W-:Y:S01]  /*3b80*/  @P6 DADD R10, R42, -1 ;  /* 0xbff000002a0a6429 */ /* 0x000fe20000000000 */
[----:B------:R-:W-:Y:S10]  /*3b90*/  @P6 BRA `(.L_x_12) ;  /* 0x00000000000c6947 */ /* 0x000ff40003800000 */
[----:B------:R-:W-:-:S14]  /*3ba0*/  DSETP.NEU.AND P6, PT, |R42|, +INF , PT ;  /* 0x7ff000002a00742a */ /* 0x000fdc0003fcd200 */
[----:B------:R-:W-:Y:S01]  /*3bb0*/  @!P6 SEL R11, RZ, 0x80000000, P1 ;  /* 0x80000000ff0be807 */ /* 0x000fe20000800000 */
[----:B------:R-:W-:-:S07]  /*3bc0*/  @!P6 IMAD.MOV.U32 R10, RZ, RZ, RZ ;  /* 0x000000ffff0ae224 */ /* 0x000fce00078e00ff */
.L_x_12:
[----:B------:R-:W-:Y:S02]  /*3bd0*/  FSEL R42, R10, RZ, P2 ;  /* 0x000000ff0a2a7208 */ /* 0x000fe40001000000 */
[----:B------:R-:W-:Y:S01]  /*3be0*/  FSEL R43, R11, 1.875, P2 ;  /* 0x3ff000000b2b7808 */ /* 0x000fe20001000000 */
[----:B------:R-:W-:Y:S06]  /*3bf0*/  @P5 BRA `(.L_x_13) ;  /* 0x0000000000585947 */ /* 0x000fec0003800000 */
[----:B------:R-:W0:Y:S01]  /*3c00*/  LDC R44, c[0x0][0x43c] ;  /* 0x00010f00ff2c7b82 */ /* 0x000e220000000800 */
[----:B------:R-:W-:Y:S01]  /*3c10*/  DMUL R10, R12, UR8 ;  /* 0x000000080c0a7c28 */ /* 0x000fe20008000000 */
[----:B------:R-:W-:Y:S01]  /*3c20*/  UMOV UR12, 0x88e368f1 ;  /* 0x88e368f1000c7882 */ /* 0x000fe20000000000 */
[----:B------:R-:W-:-:S05]  /*3c30*/  UMOV UR13, 0x3ee4f8b5 ;  /* 0x3ee4f8b5000d7882 */ /* 0x000fca0000000000 */
[----:B------:R-:W1:Y:S08]  /*3c40*/  LDC.64 R48, c[0x0][0x450] ;  /* 0x00011400ff307b82 */ /* 0x000e700000000a00 */
[----:B------:R-:W2:Y:S08]  /*3c50*/  LDC.64 R50, c[0x0][0x458] ;  /* 0x00011600ff327b82 */ /* 0x000eb00000000a00 */
[----:B------:R-:W3:Y:S01]  /*3c60*/  LDC.64 R52, c[0x0][0x460] ;  /* 0x00011800ff347b82 */ /* 0x000ee20000000a00 */
[----:B0-----:R-:W-:Y:S01]  /*3c70*/  IMAD R73, R63, R44, UR4 ;  /* 0x000000043f497e24 */ /* 0x001fe2000f8e022c */
[----:B------:R-:W-:Y:S01]  /*3c80*/  DMUL R44, R10, UR10 ;  /* 0x0000000a0a2c7c28 */ /* 0x000fe20008000000 */
[----:B------:R-:W-:-:S05]  /*3c90*/  UIADD3 UR4, UPT, UPT, UR4, 0x1, URZ ;  /* 0x0000000104047890 */ /* 0x000fca000fffe0ff */
[----:B------:R-:W0:Y:S01]  /*3ca0*/  LDC.64 R54, c[0x0][0x440] ;  /* 0x00011000ff367b82 */ /* 0x000e220000000a00 */
[----:B-1----:R-:W-:-:S05]  /*3cb0*/  IMAD.WIDE R10, R73, 0x8, R48 ;  /* 0x00000008490a7825 */ /* 0x002fca00078e0230 */
[----:B------:R1:W-:Y:S02]  /*3cc0*/  STG.E.64 desc[UR6][R10.64], R44 ;  /* 0x0000002c0a007986 */ /* 0x0003e4000c101b06 */
[----:B------:R-:W4:Y:S01]  /*3cd0*/  LDC.64 R56, c[0x0][0x448] ;  /* 0x00011200ff387b82 */ /* 0x000f220000000a00 */
[----:B--2---:R-:W-:-:S05]  /*3ce0*/  IMAD.WIDE R48, R73, 0x8, R50 ;  /* 0x0000000849307825 */ /* 0x004fca00078e0232 */
[----:B------:R1:W-:Y:S01]  /*3cf0*/  STG.E.64 desc[UR6][R48.64], R8 ;  /* 0x0000000830007986 */ /* 0x0003e2000c101b06 */
[----:B---3--:R-:W-:-:S05]  /*3d00*/  IMAD.WIDE R50, R73, 0x8, R52 ;  /* 0x0000000849327825 */ /* 0x008fca00078e0234 */
[----:B------:R1:W-:Y:S01]  /*3d10*/  STG.E.64 desc[UR6][R50.64], R2 ;  /* 0x0000000232007986 */ /* 0x0003e2000c101b06 */
[----:B0-----:R-:W-:-:S05]  /*3d20*/  IMAD.WIDE R52, R73, 0x8, R54 ;  /* 0x0000000849347825 */ /* 0x001fca00078e0236 */
[----:B------:R1:W-:Y:S01]  /*3d30*/  STG.E.64 desc[UR6][R52.64], R20 ;  /* 0x0000001434007986 */ /* 0x0003e2000c101b06 */
[----:B----4-:R-:W-:-:S05]  /*3d40*/  IMAD.WIDE R54, R73, 0x8, R56 ;  /* 0x0000000849367825 */ /* 0x010fca00078e0238 */
[----:B------:R1:W-:Y:S02]  /*3d50*/  STG.E.64 desc[UR6][R54.64], R6 ;  /* 0x0000000636007986 */ /* 0x0003e4000c101b06 */
.L_x_13:
[----:B------:R-:W-:Y:S01]  /*3d60*/  IMAD.MOV.U32 R82, RZ, RZ, R14 ;  /* 0x000000ffff527224 */ /* 0x000fe200078e000e */
[----:B------:R-:W-:Y:S01]  /*3d70*/  MOV R80, 0x3da0 ;  /* 0x00003da000507802 */ /* 0x000fe20000000f00 */
[----:B------:R-:W-:-:S07]  /*3d80*/  IMAD.MOV.U32 R77, RZ, RZ, R15 ;  /* 0x000000ffff4d7224 */ /* 0x000fce00078e000f */
[----:B-1----:R-:W-:Y:S05]  /*3d90*/  CALL.REL.NOINC `($_Z10simulationdddddddddddddiiiddddddddiiPdS_S_S_S_$__internal_accurate_pow) ;  /* 0x0000002400907944 */ /* 0x002fea0003c00000 */
[----:B------:R-:W-:Y:S01]  /*3da0*/  DADD R44, R14, R20 ;  /* 0x000000000e2c7229 */ /* 0x000fe20000000014 */
[C---:B------:R-:W-:Y:S01]  /*3db0*/  SEL R51, R21.reuse, RZ, P0 ;  /* 0x000000ff15337207 */ /* 0x040fe20000000000 */
[----:B------:R-:W-:Y:S01]  /*3dc0*/  DADD R48, -RZ, -R10 ;  /* 0x00000000ff307229 */ /* 0x000fe2000000090a */
[----:B------:R-:W-:Y:S01]  /*3dd0*/  ISETP.GE.AND P5, PT, R21, RZ, PT ;  /* 0x000000ff1500720c */ /* 0x000fe20003fa6270 */
[----:B------:R-:W-:Y:S01]  /*3de0*/  DSETP.NEU.AND P2, PT, R20, RZ, PT ;  /* 0x000000ff1400722a */ /* 0x000fe20003f4d000 */
[----:B------:R-:W-:-:S05]  /*3df0*/  @!P4 LOP3.LUT R51, R51, 0x7ff00000, RZ, 0xfc, !PT ;  /* 0x7ff000003333c812 */ /* 0x000fca00078efcff */
[----:B------:R-:W-:Y:S02]  /*3e00*/  LOP3.LUT R44, R45, 0x7ff00000, RZ, 0xc0, !PT ;  /* 0x7ff000002d2c7812 */ /* 0x000fe400078ec0ff */
[-C--:B------:R-:W-:Y:S02]  /*3e10*/  FSEL R53, R48, R10.reuse, !P3 ;  /* 0x0000000a30357208 */ /* 0x080fe40005800000 */
[----:B------:R-:W-:Y:S02]  /*3e20*/  ISETP.NE.AND P1, PT, R44, 0x7ff00000, PT ;  /* 0x7ff000002c00780c */ /* 0x000fe40003f25270 */
[-C--:B------:R-:W-:Y:S02]  /*3e30*/  FSEL R48, R49, R11.reuse, !P3 ;  /* 0x0000000b31307208 */ /* 0x080fe40005800000 */
[----:B------:R-:W-:Y:S02]  /*3e40*/  FSEL R10, R53, R10, !P5 ;  /* 0x0000000a350a7208 */ /* 0x000fe40006800000 */
[----:B------:R-:W-:-:S02]  /*3e50*/  @P2 FSEL R51, R48, R11, !P5 ;  /* 0x0000000b30332208 */ /* 0x000fc40006800000 */
[----:B------:R-:W-:-:S03]  /*3e60*/  FSEL R10, R10, RZ, P2 ;  /* 0x000000ff0a0a7208 */ /* 0x000fc60001000000 */
[----:B------:R-:W-:Y:S02]  /*3e70*/  IMAD.MOV.U32 R11, RZ, RZ, R51 ;  /* 0x000000ffff0b7224 */ /* 0x000fe400078e0033 */
[----:B------:R-:W-:Y:S05]  /*3e80*/  @P1 BRA `(.L_x_14) ;  /* 0x0000000000401947 */ /* 0x000fea0003800000 */
[----:B------:R-:W-:-:S14]  /*3e90*/  DSETP.NAN.AND P1, PT, R20, R20, PT ;  /* 0x000000141400722a */ /* 0x000fdc0003f28000 */
[----:B------:R-:W-:Y:S01]  /*3ea0*/  @P1 DADD R10, R14, R20 ;  /* 0x000000000e0a1229 */ /* 0x000fe20000000014 */
[----:B------:R-:W-:Y:S10]  /*3eb0*/  @P1 BRA `(.L_x_14) ;  /* 0x0000000000341947 */ /* 0x000ff40003800000 */
[----:B------:R-:W-:-:S14]  /*3ec0*/  DSETP.NEU.AND P1, PT, |R20|, +INF , PT ;  /* 0x7ff000001400742a */ /* 0x000fdc0003f2d200 */
[----:B------:R-:W-:Y:S05]  /*3ed0*/  @P1 BRA `(.L_x_14) ;  /* 0x00000000002c1947 */ /* 0x000fea0003800000 */
[----:B------:R-:W-:Y:S02]  /*3ee0*/  ISETP.NE.U32.AND P1, PT, R81, RZ, PT ;  /* 0x000000ff5100720c */ /* 0x000fe40003f25070 */
[----:B------:R-:W-:Y:S02]  /*3ef0*/  SEL R10, RZ, 0xffffffff, !P0 ;  /* 0xffffffffff0a7807 */ /* 0x000fe40004000000 */
[----:B------:R-:W-:-:S04]  /*3f00*/  ISETP.NE.AND.EX P1, PT, R61, -0x80000000, PT, P1 ;  /* 0x800000003d00780c */ /* 0x000fc80003f25310 */
[----:B------:R-:W-:Y:S02]  /*3f10*/  @P2 SEL R10, RZ, 0xffffffff, P1 ;  /* 0xffffffffff0a2807 */ /* 0x000fe40000800000 */
[----:B------:R-:W-:Y:S02]  /*3f20*/  ISETP.NE.AND P1, PT, R83, 0x3fe00000, PT ;  /* 0x3fe000005300780c */ /* 0x000fe40003f25270 */
[----:B------:R-:W-:Y:S02]  /*3f30*/  LOP3.LUT R10, R10, 0x1, RZ, 0xc0, !PT ;  /* 0x000000010a0a7812 */ /* 0x000fe400078ec0ff */
[----:B------:R-:W-:Y:S02]  /*3f40*/  SEL R11, R65, R64, P1 ;  /* 0x00000040410b7207 */ /* 0x000fe40000800000 */
[----:B------:R-:W-:Y:S01]  /*3f50*/  ISETP.NE.U32.AND P1, PT, R10, 0x1, PT ;  /* 0x000000010a00780c */ /* 0x000fe20003f25070 */
[----:B------:R-:W-:-:S03]  /*3f60*/  IMAD.MOV.U32 R10, RZ, RZ, RZ ;  /* 0x000000ffff0a7224 */ /* 0x000fc600078e00ff */
[----:B------:R-:W-:-:S04]  /*3f70*/  SEL R11, R11, R64, !P1 ;  /* 0x000000400b0b7207 */ /* 0x000fc80004800000 */
[----:B------:R-:W-:-:S07]  /*3f80*/  SEL R11, R11, R64, !P5 ;  /* 0x000000400b0b7207 */ /* 0x000fce0006800000 */
.L_x_14:
[----:B------:R-:W-:Y:S01]  /*3f90*/  DSETP.NEU.AND P1, PT, R20, 1, PT ;  /* 0x3ff000001400742a */ /* 0x000fe20003f2d000 */
[----:B------:R-:W-:Y:S01]  /*3fa0*/  ISETP.NE.U32.AND P3, PT, R81, RZ, PT ;  /* 0x000000ff5100720c */ /* 0x000fe20003f65070 */
[----:B------:R-:W-:Y:S01]  /*3fb0*/  DADD R90, -RZ, |R46| ;  /* 0x00000000ff5a7229 */ /* 0x000fe2000000052e */
[----:B------:R-:W-:Y:S01]  /*3fc0*/  ISETP.GE.AND P4, PT, R15, RZ, PT ;  /* 0x000000ff0f00720c */ /* 0x000fe20003f86270 */
[----:B------:R-:W-:Y:S01]  /*3fd0*/  IMAD.MOV.U32 R82, RZ, RZ, R14 ;  /* 0x000000ffff527224 */ /* 0x000fe200078e000e */
[----:B------:R-:W-:Y:S01]  /*3fe0*/  ISETP.NE.AND.EX P3, PT, R61, -0x80000000, PT, P3 ;  /* 0x800000003d00780c */ /* 0x000fe20003f65330 */
[----:B------:R-:W-:Y:S01]  /*3ff0*/  IMAD.MOV.U32 R77, RZ, RZ, R15 ;  /* 0x000000ffff4d7224 */ /* 0x000fe200078e000f */
[----:B------:R-:W-:Y:S02]  /*4000*/  FSEL R50, R10, RZ, P1 ;  /* 0x000000ff0a327208 */ /* 0x000fe40000800000 */
[----:B------:R-:W-:Y:S02]  /*4010*/  FSEL R10, R11, 1.875, P1 ;  /* 0x3ff000000b0a7808 */ /* 0x000fe40000800000 */
[----:B------:R-:W-:-:S02]  /*4020*/  ISETP.NE.AND P1, PT, RZ, UR28, PT ;  /* 0x0000001cff007c0c */ /* 0x000fc4000bf25270 */
[----:B------:R-:W-:Y:S02]  /*4030*/  MOV R80, 0x4070 ;  /* 0x0000407000507802 */ /* 0x000fe40000000f00 */
[----:B------:R-:W-:Y:S02]  /*4040*/  FSEL R50, R50, RZ, P1 ;  /* 0x000000ff32327208 */ /* 0x000fe40000800000 */
[----:B------:R-:W-:-:S07]  /*4050*/  FSEL R51, R10, 1.875, P1 ;  /* 0x3ff000000a337808 */ /* 0x000fce0000800000 */
[----:B------:R-:W-:Y:S05]  /*4060*/  CALL.REL.NOINC `($_Z10simulationdddddddddddddiiiddddddddiiPdS_S_S_S_$__internal_accurate_pow) ;  /* 0x0000002000dc7944 */ /* 0x000fea0003c00000 */
[----:B------:R-:W-:Y:S01]  /*4070*/  DADD R44, R14, R46 ;  /* 0x000000000e2c7229 */ /* 0x000fe2000000002e */
[C---:B------:R-:W-:Y:S01]  /*4080*/  ISETP.GE.AND P5, PT, R47.reuse, RZ, PT ;  /* 0x000000ff2f00720c */ /* 0x040fe20003fa6270 */
[----:B------:R-:W-:Y:S01]  /*4090*/  DADD R48, -RZ, -R10 ;  /* 0x00000000ff307229 */ /* 0x000fe2000000090a */
[----:B------:R-:W-:Y:S01]  /*40a0*/  SEL R53, R47, RZ, P0 ;  /* 0x000000ff2f357207 */ /* 0x000fe20000000000 */
[----:B------:R-:W-:-:S03]  /*40b0*/  DSETP.NEU.AND P2, PT, R46, RZ, PT ;  /* 0x000000ff2e00722a */ /* 0x000fc60003f4d000 */
[----:B------:R-:W-:-:S03]  /*40c0*/  @!P4 LOP3.LUT R53, R53, 0x7ff00000, RZ, 0xfc, !PT ;  /* 0x7ff000003535c812 */ /* 0x000fc600078efcff */
[----:B------:R-:W-:Y:S02]  /*40d0*/  LOP3.LUT R44, R45, 0x7ff00000, RZ, 0xc0, !PT ;  /* 0x7ff000002d2c7812 */ /* 0x000fe400078ec0ff */
[-C--:B------:R-:W-:Y:S02]  /*40e0*/  FSEL R55, R48, R10.reuse, !P3 ;  /* 0x0000000a30377208 */ /* 0x080fe40005800000 */
[----:B------:R-:W-:Y:S02]  /*40f0*/  ISETP.NE.AND P1, PT, R44, 0x7ff00000, PT ;  /* 0x7ff000002c00780c */ /* 0x000fe40003f25270 */
[-C--:B------:R-:W-:Y:S02]  /*4100*/  FSEL R48, R49, R11.reuse, !P3 ;  /* 0x0000000b31307208 */ /* 0x080fe40005800000 */
[----:B------:R-:W-:Y:S02]  /*4110*/  FSEL R10, R55, R10, !P5 ;  /* 0x0000000a370a7208 */ /* 0x000fe40006800000 */
[----:B------:R-:W-:-:S02]  /*4120*/  @P2 FSEL R53, R48, R11, !P5 ;  /* 0x0000000b30352208 */ /* 0x000fc40006800000 */
[----:B------:R-:W-:-:S05]  /*4130*/  FSEL R52, R10, RZ, P2 ;  /* 0x000000ff0a347208 */ /* 0x000fca0001000000 */
[----:B------:R-:W-:Y:S05]  /*4140*/  @P1 BRA `(.L_x_15) ;  /* 0x0000000000401947 */ /* 0x000fea0003800000 */
[----:B------:R-:W-:-:S14]  /*4150*/  DSETP.NAN.AND P1, PT, R46, R46, PT ;  /* 0x0000002e2e00722a */ /* 0x000fdc0003f28000 */
[----:B------:R-:W-:Y:S01]  /*4160*/  @P1 DADD R52, R14, R46 ;  /* 0x000000000e341229 */ /* 0x000fe2000000002e */
[----:B------:R-:W-:Y:S10]  /*4170*/  @P1 BRA `(.L_x_15) ;  /* 0x0000000000341947 */ /* 0x000ff40003800000 */
[----:B------:R-:W-:-:S14]  /*4180*/  DSETP.NEU.AND P1, PT, |R46|, +INF , PT ;  /* 0x7ff000002e00742a */ /* 0x000fdc0003f2d200 */
[----:B------:R-:W-:Y:S05]  /*4190*/  @P1 BRA `(.L_x_15) ;  /* 0x00000000002c1947 */ /* 0x000fea0003800000 */
[----:B------:R-:W-:Y:S01]  /*41a0*/  ISETP.NE.U32.AND P1, PT, R81, RZ, PT ;  /* 0x000000ff5100720c */ /* 0x000fe20003f25070 */
[----:B------:R-:W-:Y:S01]  /*41b0*/  IMAD.MOV.U32 R52, RZ, RZ, RZ ;  /* 0x000000ffff347224 */ /* 0x000fe200078e00ff */
[----:B------:R-:W-:Y:S02]  /*41c0*/  SEL R10, RZ, 0xffffffff, !P0 ;  /* 0xffffffffff0a7807 */ /* 0x000fe40004000000 */
[----:B------:R-:W-:-:S04]  /*41d0*/  ISETP.NE.AND.EX P1, PT, R61, -0x80000000, PT, P1 ;  /* 0x800000003d00780c */ /* 0x000fc80003f25310 */
[----:B------:R-:W-:Y:S02]  /*41e0*/  @P2 SEL R10, RZ, 0xffffffff, P1 ;  /* 0xffffffffff0a2807 */ /* 0x000fe40000800000 */
[----:B------:R-:W-:Y:S02]  /*41f0*/  ISETP.NE.AND P1, PT, R83, 0x3fe00000, PT ;  /* 0x3fe000005300780c */ /* 0x000fe40003f25270 */
[----:B------:R-:W-:Y:S02]  /*4200*/  LOP3.LUT R10, R10, 0x1, RZ, 0xc0, !PT ;  /* 0x000000010a0a7812 */ /* 0x000fe400078ec0ff */
[----:B------:R-:W-:Y:S02]  /*4210*/  SEL R53, R65, R64, P1 ;  /* 0x0000004041357207 */ /* 0x000fe40000800000 */
[----:B------:R-:W-:-:S04]  /*4220*/  ISETP.NE.U32.AND P1, PT, R10, 0x1, PT ;  /* 0x000000010a00780c */ /* 0x000fc80003f25070 */
[----:B------:R-:W-:-:S04]  /*4230*/  SEL R53, R53, R64, !P1 ;  /* 0x0000004035357207 */ /* 0x000fc80004800000 */
[----:B------:R-:W-:-:S07]  /*4240*/  SEL R53, R53, R64, !P5 ;  /* 0x0000004035357207 */ /* 0x000fce0006800000 */
.L_x_15:
[----:B------:R-:W-:Y:S01]  /*4250*/  IMAD.MOV.U32 R48, RZ, RZ, 0x0 ;  /* 0x00000000ff307424 */ /* 0x000fe200078e00ff */
[----:B------:R-:W-:Y:S01]  /*4260*/  DSETP.NEU.AND P2, PT, RZ, UR14, PT ;  /* 0x0000000eff007e2a */ /* 0x000fe2000bf4d000 */
[----:B------:R-:W-:-:S06]  /*4270*/  IMAD.MOV.U32 R49, RZ, RZ, 0x40000000 ;  /* 0x40000000ff317424 */ /* 0x000fcc00078e00ff */
[----:B------:R-:W-:-:S08]  /*4280*/  DFMA R48, R8, R48, 1 ;  /* 0x3ff000000830742b */ /* 0x000fd00000000030 */
[----:B------:R-:W-:-:S10]  /*4290*/  DADD R48, R48, -R30 ;  /* 0x0000000030307229 */ /* 0x000fd4000000081e */
[----:B------:R-:W-:-:S04]  /*42a0*/  SHF.R.U32.HI R10, RZ, 0x14, R49 ;  /* 0x00000014ff0a7819 */ /* 0x000fc80000011631 */
[----:B------:R-:W-:-:S05]  /*42b0*/  LOP3.LUT R10, R10, 0x7ff, RZ, 0xc0, !PT ;  /* 0x000007ff0a0a7812 */ /* 0x000fca00078ec0ff */
[----:B------:R-:W-:-:S05]  /*42c0*/  VIADD R11, R10, 0xfffffc0c ;  /* 0xfffffc0c0a0b7836 */ /* 0x000fca0000000000 */
[CC--:B------:R-:W-:Y:S02]  /*42d0*/  SHF.L.U32 R10, R48.reuse, R11.reuse, RZ ;  /* 0x0000000b300a7219 */ /* 0x0c0fe400000006ff */
[----:B------:R-:W-:Y:S02]  /*42e0*/  SHF.L.U64.HI R11, R48, R11, R49 ;  /* 0x0000000b300b7219 */ /* 0x000fe40000010231 */
[----:B------:R-:W-:-:S04]  /*42f0*/  ISETP.NE.U32.AND P1, PT, R10, RZ, PT ;  /* 0x000000ff0a00720c */ /* 0x000fc80003f25070 */
[----:B------:R-:W-:-:S04]  /*4300*/  ISETP.NE.AND.EX P1, PT, R11, -0x80000000, PT, P1 ;  /* 0x800000000b00780c */ /* 0x000fc80003f25310 */
[----:B------:R-:W-:Y:S01]  /*4310*/  PLOP3.LUT P3, PT, P1, PT, PT, 0x8, 0x80 ;  /* 0x000000000080781c */ /* 0x000fe20000f6e170 */
[----:B------:R-:W-:-:S12]  /*4320*/  @P2 BRA `(.L_x_16) ;  /* 0x00000000001c2947 */ /* 0x000fd80003800000 */
[----:B------:R-:W0:Y:S01]  /*4330*/  LDC R72, c[0x0][0x3fc] ;  /* 0x0000ff00ff487b82 */ /* 0x000e220000000800 */
[----:B------:R-:W-:Y:S01]  /*4340*/  ISETP.GE.AND P2, PT, R49, RZ, PT ;  /* 0x000000ff3100720c */ /* 0x000fe20003f46270 */
[----:B------:R-:W-:Y:S01]  /*4350*/  DSETP.NEU.AND P3, PT, |R48|, 0.5, !P1 ;  /* 0x3fe000003000742a */ /* 0x000fe20004f6d200 */
[----:B------:R-:W-:-:S05]  /*4360*/  IMAD.MOV.U32 R54, RZ, RZ, RZ ;  /* 0x000000ffff367224 */ /* 0x000fca00078e00ff */
[----:B0-----:R-:W-:-:S06]  /*4370*/  SEL R55, R72, RZ, P3 ;  /* 0x000000ff48377207 */ /* 0x001fcc0001800000 */
[----:B------:R-:W-:Y:S01]  /*4380*/  @!P2 LOP3.LUT R55, R55, 0x7ff00000, RZ, 0xfc, !PT ;  /* 0x7ff000003737a812 */ /* 0x000fe200078efcff */
[----:B------:R-:W-:Y:S06]  /*4390*/  BRA `(.L_x_17) ;  /* 0x0000000000407947 */ /* 0x000fec0003800000 */
.L_x_16:
[----:B------:R-:W-:Y:S01]  /*43a0*/  DADD R90, -RZ, |UR14| ;  /* 0x4000000eff5a7e29 */ /* 0x000fe20008000100 */
[----:B------:R-:W-:Y:S01]  /*43b0*/  IMAD.MOV.U32 R82, RZ, RZ, R48 ;  /* 0x000000ffff527224 */ /* 0x000fe200078e0030 */
[----:B------:R-:W-:Y:S01]  /*43c0*/  MOV R80, 0x43f0 ;  /* 0x000043f000507802 */ /* 0x000fe20000000f00 */
[----:B------:R-:W-:-:S08]  /*43d0*/  IMAD.MOV.U32 R77, RZ, RZ, R49 ;  /* 0x000000ffff4d7224 */ /* 0x000fd000078e0031 */
[----:B------:R-:W-:Y:S05]  /*43e0*/  CALL.REL.NOINC `($_Z10simulationdddddddddddddiiiddddddddiiPdS_S_S_S_$__internal_accurate_pow) ;  /* 0x0000001c00fc7944 */ /* 0x000fea0003c00000 */
[----:B------:R-:W0:Y:S01]  /*43f0*/  LDC R72, c[0x0][0x3fc] ;  /* 0x0000ff00ff487b82 */ /* 0x000e220000000800 */
[----:B------:R-:W1:Y:S01]  /*4400*/  FRND.F64.TRUNC R44, R48 ;  /* 0x00000030002c7313 */ /* 0x000e62000030d800 */
[----:B------:R-:W-:-:S10]  /*4410*/  DADD R54, -RZ, -R10 ;  /* 0x00000000ff367229 */ /* 0x000fd4000000090a */
[----:B------:R-:W-:Y:S02]  /*4420*/  FSEL R57, R54, R10, P3 ;  /* 0x0000000a36397208 */ /* 0x000fe40001800000 */
[----:B------:R-:W-:Y:S01]  /*4430*/  FSEL R56, R55, R11, P3 ;  /* 0x0000000b37387208 */ /* 0x000fe20001800000 */
[----:B-1----:R-:W-:Y:S01]  /*4440*/  DSETP.NEU.AND P1, PT, R48, R44, PT ;  /* 0x0000002c3000722a */ /* 0x002fe20003f2d000 */
[----:B0-----:R-:W-:-:S04]  /*4450*/  ISETP.GE.AND P2, PT, R72, RZ, PT ;  /* 0x000000ff4800720c */ /* 0x001fc80003f46270 */
[----:B------:R-:W-:Y:S02]  /*4460*/  FSEL R54, R57, R10, !P2 ;  /* 0x0000000a39367208 */ /* 0x000fe40005000000 */
[----:B------:R-:W-:-:S07]  /*4470*/  FSEL R55, R56, R11, !P2 ;  /* 0x0000000b38377208 */ /* 0x000fce0005000000 */
[----:B------:R-:W-:Y:S02]  /*4480*/  @!P2 FSEL R54, R54, RZ, !P1 ;  /* 0x000000ff3636a208 */ /* 0x000fe40004800000 */
[----:B------:R-:W-:-:S07]  /*4490*/  @!P2 FSEL R55, R55, -QNAN , !P1 ;  /* 0xfff800003737a808 */ /* 0x000fce0004800000 */
.L_x_17:
[----:B------:R-:W0:Y:S02]  /*44a0*/  LDC.64 R44, c[0x0][0x3f8] ;  /* 0x0000fe00ff2c7b82 */ /* 0x000e240000000a00 */
[----:B0-----:R-:W-:-:S10]  /*44b0*/  DADD R10, R48, R44 ;  /* 0x00000000300a7229 */ /* 0x001fd4000000002c */
[----:B------:R-:W-:-:S04]  /*44c0*/  LOP3.LUT R10, R11, 0x7ff00000, RZ, 0xc0, !PT ;  /* 0x7ff000000b0a7812 */ /* 0x000fc800078ec0ff */
[----:B------:R-:W-:-:S13]  /*44d0*/  ISETP.NE.AND P1, PT, R10, 0x7ff00000, PT ;  /* 0x7ff000000a00780c */ /* 0x000fda0003f25270 */
[----:B------:R-:W-:Y:S05]  /*44e0*/  @P1 BRA `(.L_x_18) ;  /* 0x0000000000601947 */ /* 0x000fea0003800000 */
[----:B------:R-:W-:-:S06]  /*44f0*/  DSETP.NAN.AND P1, PT, R48, R48, PT ;  /* 0x000000303000722a */ /* 0x000fcc0003f28000 */
[----:B------:R-:W-:-:S14]  /*4500*/  DSETP.NUM.AND P1, PT, R44, R44, !P1 ;  /* 0x0000002c2c00722a */ /* 0x000fdc0004f27000 */
[----:B------:R-:W-:Y:S01]  /*4510*/  @!P1 DADD R54, R48, R44 ;  /* 0x0000000030369229 */ /* 0x000fe2000000002c */
[----:B------:R-:W-:Y:S10]  /*4520*/  @!P1 BRA `(.L_x_18) ;  /* 0x0000000000509947 */ /* 0x000ff40003800000 */
[----:B------:R-:W-:-:S14]  /*4530*/  DSETP.NEU.AND P1, PT, |R48|, +INF , PT ;  /* 0x7ff000003000742a */ /* 0x000fdc0003f2d200 */
[----:B------:R-:W-:Y:S05]  /*4540*/  @P1 BRA `(.L_x_19) ;  /* 0x00000000001c1947 */ /* 0x000fea0003800000 */
[----:B------:R-:W-:Y:S01]  /*4550*/  ISETP.GE.AND P2, PT, R49, RZ, PT ;  /* 0x000000ff3100720c */ /* 0x000fe20003f46270 */
[----:B------:R-:W-:Y:S01]  /*4560*/  DSETP.NEU.AND P1, PT, R44, -1, PT ;  /* 0xbff000002c00742a */ /* 0x000fe20003f2d000 */
[----:B------:R-:W-:Y:S01]  /*4570*/  LOP3.LUT R11, R68, 0x7ff00000, RZ, 0x3c, !PT ;  /* 0x7ff00000440b7812 */ /* 0x000fe200078e3cff */
[----:B------:R-:W-:-:S03]  /*4580*/  IMAD.MOV.U32 R54, RZ, RZ, RZ ;  /* 0x000000ffff367224 */ /* 0x000fc600078e00ff */
[----:B------:R-:W-:-:S04]  /*4590*/  SEL R11, R11, R68, !P2 ;  /* 0x000000440b0b7207 */ /* 0x000fc80005000000 */
[----:B------:R-:W-:Y:S01]  /*45a0*/  SEL R55, R11, 0x3ff00000, P1 ;  /* 0x3ff000000b377807 */ /* 0x000fe20000800000 */
[----:B------:R-:W-:Y:S06]  /*45b0*/  BRA `(.L_x_18) ;  /* 0x00000000002c7947 */ /* 0x000fec0003800000 */
.L_x_19:
[----:B------:R-:W-:-:S14]  /*45c0*/  DSETP.NEU.AND P1, PT, |R44|, +INF , PT ;  /* 0x7ff000002c00742a */ /* 0x000fdc0003f2d200 */
[----:B------:R-:W-:Y:S05]  /*45d0*/  @P1 BRA `(.L_x_18) ;  /* 0x0000000000241947 */ /* 0x000fea0003800000 */
[C---:B------:R-:W-:Y:S01]  /*45e0*/  ISETP.GE.AND P1, PT, R49.reuse, RZ, PT ;  /* 0x000000ff3100720c */ /* 0x040fe20003f26270 */
[----:B------:R-:W-:Y:S01]  /*45f0*/  IMAD.MOV.U32 R54, RZ, RZ, RZ ;  /* 0x000000ffff367224 */ /* 0x000fe200078e00ff */
[----:B------:R-:W-:Y:S02]  /*4600*/  LOP3.LUT R10, R49, 0x7fffffff, RZ, 0xc0, !PT ;  /* 0x7fffffff310a7812 */ /* 0x000fe400078ec0ff */
[----:B------:R-:W-:Y:S02]  /*4610*/  SEL R55, RZ, 0x7ff00000, !P1 ;  /* 0x7ff00000ff377807 */ /* 0x000fe40004800000 */
[----:B------:R-:W-:Y:S02]  /*4620*/  ISETP.GE.AND P2, PT, R72, RZ, PT ;  /* 0x000000ff4800720c */ /* 0x000fe40003f46270 */
[----:B------:R-:W-:Y:S01]  /*4630*/  ISETP.NE.AND P1, PT, R10, 0x3fe00000, PT ;  /* 0x3fe000000a00780c */ /* 0x000fe20003f25270 */
[----:B------:R-:W-:-:S05]  /*4640*/  VIADD R10, R55, 0x80000000 ;  /* 0x80000000370a7836 */ /* 0x000fca0000000000 */
[----:B------:R-:W-:-:S05]  /*4650*/  SEL R10, R10, R55, P1 ;  /* 0x000000370a0a7207 */ /* 0x000fca0000800000 */
[----:B------:R-:W-:-:S07]  /*4660*/  @!P2 SEL R55, R10, R55, P3 ;  /* 0x000000370a37a207 */ /* 0x000fce0001800000 */
.L_x_18:
[----:B------:R-:W-:Y:S01]  /*4670*/  DSETP.NEU.AND P1, PT, R46, 1, PT ;  /* 0x3ff000002e00742a */ /* 0x000fe20003f2d000 */
[----:B------:R-:W-:Y:S01]  /*4680*/  ISETP.NE.AND P2, PT, RZ, UR28, PT ;  /* 0x0000001cff007c0c */ /* 0x000fe2000bf45270 */
[----:B------:R-:W-:Y:S01]  /*4690*/  IMAD.MOV.U32 R10, RZ, RZ, 0x1 ;  /* 0x00000001ff0a7424 */ /* 0x000fe200078e00ff */
[----:B------:R-:W-:Y:S01]  /*46a0*/  DMUL R56, R50, UR24 ;  /* 0x0000001832387c28 */ /* 0x000fe20008000000 */
[----:B------:R-:W-:Y:S01]  /*46b0*/  ISETP.GE.AND P3, PT, R72, RZ, PT ;  /* 0x000000ff4800720c */ /* 0x000fe20003f66270 */
[C---:B------:R-:W-:Y:S01]  /*46c0*/  DSETP.NEU.AND P5, PT, R44.reuse, RZ, PT ;  /* 0x000000ff2c00722a */ /* 0x040fe20003fad000 */
[----:B------:R-:W-:Y:S02]  /*46d0*/  FSEL R52, R52, RZ, P1 ;  /* 0x000000ff34347208 */ /* 0x000fe40000800000 */
[----:B------:R-:W-:Y:S01]  /*46e0*/  FSEL R53, R53, 1.875, P1 ;  /* 0x3ff0000035357808 */ /* 0x000fe20000800000 */
[----:B------:R-:W-:Y:S01]  /*46f0*/  DSETP.NEU.AND P1, PT, R44, 1, PT ;  /* 0x3ff000002c00742a */ /* 0x000fe20003f2d000 */
[----:B------:R-:W-:-:S02]  /*4700*/  FSEL R52, R52, RZ, P2 ;  /* 0x000000ff34347208 */ /* 0x000fc40001000000 */
[----:B------:R-:W-:Y:S01]  /*4710*/  FSEL R53, R53, 1.875, P2 ;  /* 0x3ff0000035357808 */ /* 0x000fe20001000000 */
[----:B------:R-:W-:Y:S01]  /*4720*/  DSETP.NEU.AND P2, PT, R48, RZ, PT ;  /* 0x000000ff3000722a */ /* 0x000fe20003f4d000 */
[----:B------:R-:W-:Y:S01]  /*4730*/  FSETP.GEU.AND P4, PT, |R57|, 6.5827683646048100446e-37, PT ;  /* 0x036000003900780b */ /* 0x000fe20003f8e200 */
[----:B------:R-:W-:-:S03]  /*4740*/  DADD R48, -R8, R30 ;  /* 0x0000000008307229 */ /* 0x000fc6000000011e */
[----:B------:R-:W-:-:S05]  /*4750*/  DADD R52, R50, R52 ;  /* 0x0000000032347229 */ /* 0x000fca0000000034 */
[----:B------:R-:W-:Y:S01]  /*4760*/  DMUL R44, R48, UR12 ;  /* 0x0000000c302c7c28 */ /* 0x000fe20008000000 */
[----:B------:R-:W0:Y:S02]  /*4770*/  MUFU.RCP64H R11, R53 ;  /* 0x00000035000b7308 */ /* 0x000e240000001800 */
[----:B0-----:R-:W-:-:S08]  /*4780*/  DFMA R46, -R52, R10, 1 ;  /* 0x3ff00000342e742b */ /* 0x001fd0000000010a */
[----:B------:R-:W-:-:S08]  /*4790*/  DFMA R46, R46, R46, R46 ;  /* 0x0000002e2e2e722b */ /* 0x000fd0000000002e */
[----:B------:R-:W-:-:S08]  /*47a0*/  DFMA R46, R10, R46, R10 ;  /* 0x0000002e0a2e722b */ /* 0x000fd0000000000a */
[----:B------:R-:W-:-:S08]  /*47b0*/  DFMA R10, -R52, R46, 1 ;  /* 0x3ff00000340a742b */ /* 0x000fd0000000012e */
[----:B------:R-:W-:-:S08]  /*47c0*/  DFMA R10, R46, R10, R46 ;  /* 0x0000000a2e0a722b */ /* 0x000fd0000000002e */
[----:B------:R-:W-:-:S08]  /*47d0*/  DMUL R46, R56, R10 ;  /* 0x0000000a382e7228 */ /* 0x000fd00000000000 */
[----:B------:R-:W-:-:S08]  /*47e0*/  DFMA R50, -R52, R46, R56 ;  /* 0x0000002e3432722b */ /* 0x000fd00000000138 */
[----:B------:R-:W-:Y:S01]  /*47f0*/  DFMA R10, R10, R50, R46 ;  /* 0x000000320a0a722b */ /* 0x000fe2000000002e */
[----:B------:R-:W-:Y:S02]  /*4800*/  FSEL R46, R54, RZ, P2 ;  /* 0x000000ff362e7208 */ /* 0x000fe40001000000 */
[----:B------:R-:W-:Y:S02]  /*4810*/  FSEL R54, R55, 1.875, P2 ;  /* 0x3ff0000037367808 */ /* 0x000fe40001000000 */
[----:B------:R-:W-:-:S05]  /*4820*/  FSEL R46, R46, RZ, P1 ;  /* 0x000000ff2e2e7208 */ /* 0x000fca0000800000 */
[----:B------:R-:W-:-:S05]  /*4830*/  FFMA R47, RZ, R53, R11 ;  /* 0x00000035ff2f7223 */ /* 0x000fca000000000b */
[----:B------:R-:W-:Y:S02]  /*4840*/  FSETP.GT.AND P2, PT, |R47|, 1.469367938527859385e-39, PT ;  /* 0x001000002f00780b */ /* 0x000fe40003f44200 */
[----:B------:R-:W-:-:S11]  /*4850*/  FSEL R47, R54, 1.875, P1 ;  /* 0x3ff00000362f7808 */ /* 0x000fd60000800000 */
        /* <DEDUP_REMOVED lines=9> */
.L_x_20:
[----:B------:R-:W-:Y:S01]  /*48f0*/  IMAD.MOV.U32 R50, RZ, RZ, 0x0 ;  /* 0x00000000ff327424 */ /* 0x000fe200078e00ff */
[----:B------:R-:W-:Y:S01]  /*4900*/  DMUL R44, R44, R10 ;  /* 0x0000000a2c2c7228 */ /* 0x000fe20000000000 */
[----:B------:R-:W-:Y:S01]  /*4910*/  IMAD.MOV.U32 R51, RZ, RZ, 0x40000000 ;  /* 0x40000000ff337424 */ /* 0x000fe200078e00ff */
[----:B------:R-:W-:Y:S01]  /*4920*/  DMUL R52, R8, UR12 ;  /* 0x0000000c08347c28 */ /* 0x000fe20008000000 */
[----:B------:R-:W-:Y:S01]  /*4930*/  MOV R80, 0x4a40 ;  /* 0x00004a4000507802 */ /* 0x000fe20000000f00 */
[----:B------:R-:W-:-:S03]  /*4940*/  DADD R90, -RZ, |UR14| ;  /* 0x4000000eff5a7e29 */ /* 0x000fc60008000100 */
[----:B------:R-:W-:-:S03]  /*4950*/  DFMA R48, R48, R50, 1 ;  /* 0x3ff000003030742b */ /* 0x000fc60000000032 */
[----:B------:R-:W-:-:S05]  /*4960*/  DMUL R52, R52, UR26 ;  /* 0x0000001a34347c28 */ /* 0x000fca0008000000 */
[----:B------:R-:W-:-:S10]  /*4970*/  DADD R48, R48, -R30 ;  /* 0x0000000030307229 */ /* 0x000fd4000000081e */
[--C-:B------:R-:W-:Y:S01]  /*4980*/  SHF.R.U32.HI R50, RZ, 0x14, R49.reuse ;  /* 0x00000014ff327819 */ /* 0x100fe20000011631 */
[----:B------:R-:W-:Y:S02]  /*4990*/  IMAD.MOV.U32 R82, RZ, RZ, R48 ;  /* 0x000000ffff527224 */ /* 0x000fe400078e0030 */
[----:B------:R-:W-:Y:S01]  /*49a0*/  IMAD.MOV.U32 R77, RZ, RZ, R49 ;  /* 0x000000ffff4d7224 */ /* 0x000fe200078e0031 */
[----:B------:R-:W-:-:S05]  /*49b0*/  LOP3.LUT R50, R50, 0x7ff, RZ, 0xc0, !PT ;  /* 0x000007ff32327812 */ /* 0x000fca00078ec0ff */
[----:B------:R-:W-:Y:S01]  /*49c0*/  VIADD R87, R50, 0xfffffc0c ;  /* 0xfffffc0c32577836 */ /* 0x000fe20000000000 */
[----:B------:R-:W-:-:S04]  /*49d0*/  DMUL R50, R46, R44 ;  /* 0x0000002c2e327228 */ /* 0x000fc80000000000 */
[CC--:B------:R-:W-:Y:S02]  /*49e0*/  SHF.L.U32 R89, R48.reuse, R87.reuse, RZ ;  /* 0x0000005730597219 */ /* 0x0c0fe400000006ff */
[----:B------:R-:W-:Y:S02]  /*49f0*/  SHF.L.U64.HI R87, R48, R87, R49 ;  /* 0x0000005730577219 */ /* 0x000fe40000010231 */
[----:B------:R-:W-:-:S04]  /*4a00*/  ISETP.NE.U32.AND P4, PT, R89, RZ, PT ;  /* 0x000000ff5900720c */ /* 0x000fc80003f85070 */
[----:B------:R-:W-:-:S04]  /*4a10*/  ISETP.NE.AND.EX P4, PT, R87, -0x80000000, PT, P4 ;  /* 0x800000005700780c */ /* 0x000fc80003f85340 */
[----:B------:R-:W-:-:S13]  /*4a20*/  PLOP3.LUT P4, PT, P4, PT, PT, 0x8, 0x80 ;  /* 0x000000000080781c */ /* 0x000fda000278e170 */
[----:B------:R-:W-:Y:S05]  /*4a30*/  CALL.REL.NOINC `($_Z10simulationdddddddddddddiiiddddddddiiPdS_S_S_S_$__internal_accurate_pow) ;  /* 0x0000001800687944 */ /* 0x000fea0003c00000 */
[----:B------:R-:W-:-:S10]  /*4a40*/  DADD R44, -RZ, -R10 ;  /* 0x00000000ff2c7229 */ /* 0x000fd4000000090a */
[-C--:B------:R-:W-:Y:S02]  /*4a50*/  FSEL R55, R44, R10.reuse, P4 ;  /* 0x0000000a2c377208 */ /* 0x080fe40002000000 */
[-C--:B------:R-:W-:Y:S02]  /*4a60*/  FSEL R44, R45, R11.reuse, P4 ;  /* 0x0000000b2d2c7208 */ /* 0x080fe40002000000 */
[----:B------:R-:W-:Y:S02]  /*4a70*/  FSEL R56, R55, R10, !P3 ;  /* 0x0000000a37387208 */ /* 0x000fe40005800000 */
[----:B------:R-:W-:Y:S01]  /*4a80*/  FSEL R57, R44, R11, !P3 ;  /* 0x0000000b2c397208 */ /* 0x000fe20005800000 */
[----:B------:R-:W-:Y:S06]  /*4a90*/  @P5 BRA `(.L_x_21) ;  /* 0x0000000000245947 */ /* 0x000fec0003800000 */
[----:B------:R-:W0:Y:S01]  /*4aa0*/  LDC R57, c[0x0][0x3fc] ;  /* 0x0000ff00ff397b82 */ /* 0x000e220000000800 */
[----:B------:R-:W-:Y:S01]  /*4ab0*/  ISETP.NE.U32.AND P1, PT, R89, RZ, PT ;  /* 0x000000ff5900720c */ /* 0x000fe20003f25070 */
[----:B------:R-:W-:Y:S01]  /*4ac0*/  IMAD.MOV.U32 R56, RZ, RZ, RZ ;  /* 0x000000ffff387224 */ /* 0x000fe200078e00ff */
[----:B------:R-:W-:Y:S02]  /*4ad0*/  ISETP.GE.AND P2, PT, R49, RZ, PT ;  /* 0x000000ff3100720c */ /* 0x000fe40003f46270 */
[----:B------:R-:W-:-:S13]  /*4ae0*/  ISETP.NE.AND.EX P1, PT, R87, -0x80000000, PT, P1 ;  /* 0x800000005700780c */ /* 0x000fda0003f25310 */
[----:B------:R-:W-:-:S06]  /*4af0*/  DSETP.NEU.AND P4, PT, |R48|, 0.5, !P1 ;  /* 0x3fe000003000742a */ /* 0x000fcc0004f8d200 */
[----:B0-----:R-:W-:-:S04]  /*4b00*/  SEL R57, R57, RZ, P4 ;  /* 0x000000ff39397207 */ /* 0x001fc80002000000 */
[----:B------:R-:W-:Y:S01]  /*4b10*/  @!P2 LOP3.LUT R57, R57, 0x7ff00000, RZ, 0xfc, !PT ;  /* 0x7ff000003939a812 */ /* 0x000fe200078efcff */
[----:B------:R-:W-:Y:S06]  /*4b20*/  BRA `(.L_x_22) ;  /* 0x0000000000107947 */ /* 0x000fec0003800000 */
.L_x_21:
[----:B------:R-:W0:Y:S02]  /*4b30*/  FRND.F64.TRUNC R10, R48 ;  /* 0x00000030000a7313 */ /* 0x000e24000030d800 */
[----:B0-----:R-:W-:-:S06]  /*4b40*/  DSETP.NEU.AND P1, PT, R48, R10, PT ;  /* 0x0000000a3000722a */ /* 0x001fcc0003f2d000 */
[----:B------:R-:W-:Y:S02]  /*4b50*/  @!P3 FSEL R56, R56, RZ, !P1 ;  /* 0x000000ff3838b208 */ /* 0x000fe40004800000 */
[----:B------:R-:W-:-:S07]  /*4b60*/  @!P3 FSEL R57, R57, -QNAN , !P1 ;  /* 0xfff800003939b808 */ /* 0x000fce0004800000 */
.L_x_22:
        /* <DEDUP_REMOVED lines=13> */
[----:B------:R-:W-:-:S04]  /*4c40*/  LOP3.LUT R11, R68, 0x7ff00000, RZ, 0x3c, !PT ;  /* 0x7ff00000440b7812 */ /* 0x000fc800078e3cff */
[----:B------:R-:W-:-:S04]  /*4c50*/  SEL R56, R11, R68, !P2 ;  /* 0x000000440b387207 */ /* 0x000fc80005000000 */
[----:B------:R-:W-:Y:S01]  /*4c60*/  SEL R57, R56, 0x3ff00000, P1 ;  /* 0x3ff0000038397807 */ /* 0x000fe20000800000 */
[----:B------:R-:W-:Y:S01]  /*4c70*/  IMAD.MOV.U32 R56, RZ, RZ, RZ ;  /* 0x000000ffff387224 */ /* 0x000fe200078e00ff */
[----:B------:R-:W-:Y:S06]  /*4c80*/  BRA `(.L_x_23) ;  /* 0x0000000000307947 */ /* 0x000fec0003800000 */
.L_x_24:
[----:B------:R-:W-:-:S14]  /*4c90*/  DSETP.NEU.AND P1, PT, |R44|, +INF , PT ;  /* 0x7ff000002c00742a */ /* 0x000fdc0003f2d200 */
[----:B------:R-:W-:Y:S05]  /*4ca0*/  @P1 BRA `(.L_x_23) ;  /* 0x0000000000281947 */ /* 0x000fea0003800000 */
[----:B------:R-:W0:Y:S01]  /*4cb0*/  LDC R11, c[0x0][0x3fc] ;  /* 0x0000ff00ff0b7b82 */ /* 0x000e220000000800 */
[C---:B------:R-:W-:Y:S01]  /*4cc0*/  ISETP.GE.AND P1, PT, R49.reuse, RZ, PT ;  /* 0x000000ff3100720c */ /* 0x040fe20003f26270 */
[----:B------:R-:W-:Y:S01]  /*4cd0*/  IMAD.MOV.U32 R56, RZ, RZ, RZ ;  /* 0x000000ffff387224 */ /* 0x000fe200078e00ff */
[----:B------:R-:W-:Y:S02]  /*4ce0*/  LOP3.LUT R10, R49, 0x7fffffff, RZ, 0xc0, !PT ;  /* 0x7fffffff310a7812 */ /* 0x000fe400078ec0ff */
[----:B------:R-:W-:Y:S02]  /*4cf0*/  SEL R57, RZ, 0x7ff00000, !P1 ;  /* 0x7ff00000ff397807 */ /* 0x000fe40004800000 */
[----:B------:R-:W-:-:S03]  /*4d00*/  ISETP.NE.AND P1, PT, R10, 0x3fe00000, PT ;  /* 0x3fe000000a00780c */ /* 0x000fc60003f25270 */
[----:B------:R-:W-:-:S05]  /*4d10*/  VIADD R10, R57, 0x80000000 ;  /* 0x80000000390a7836 */ /* 0x000fca0000000000 */
[----:B------:R-:W-:Y:S02]  /*4d20*/  SEL R10, R10, R57, P1 ;  /* 0x000000390a0a7207 */ /* 0x000fe40000800000 */
[----:B0-----:R-:W-:-:S13]  /*4d30*/  ISETP.GE.AND P2, PT, R11, RZ, PT ;  /* 0x000000ff0b00720c */ /* 0x001fda0003f46270 */
[----:B------:R-:W-:-:S07]  /*4d40*/  @!P2 SEL R57, R10, R57, P4 ;  /* 0x000000390a39a207 */ /* 0x000fce0002000000 */
.L_x_23:
[----:B------:R-:W0:Y:S01]  /*4d50*/  LDC.64 R72, c[0x0][0x3d8] ;  /* 0x0000f600ff487b82 */ /* 0x000e220000000a00 */
[----:B------:R-:W-:Y:S01]  /*4d60*/  ISETP.NE.AND P1, PT, R66, 0x7ff00000, PT ;  /* 0x7ff000004200780c */ /* 0x000fe20003f25270 */
[----:B------:R-:W-:Y:S01]  /*4d70*/  UMOV UR34, 0x13333333 ;  /* 0x1333333300227882 */ /* 0x000fe20000000000 */
[----:B------:R-:W-:Y:S02]  /*4d80*/  UMOV UR35, 0x4175fc24 ;  /* 0x4175fc2400237882 */ /* 0x000fe40000000000 */
[----:B------:R-:W-:Y:S01]  /*4d90*/  FSEL R54, R69, R32, P1 ;  /* 0x0000002045367208 */ /* 0x000fe20000800000 */
[----:B------:R-:W-:Y:S01]  /*4da0*/  DMUL R78, R16, UR34 ;  /* 0x00000022104e7c28 */ /* 0x000fe20008000000 */
[----:B------:R-:W-:Y:S01]  /*4db0*/  FSEL R10, R67, R33, P1 ;  /* 0x00000021430a7208 */ /* 0x000fe20000800000 */
[C---:B0-----:R-:W-:Y:S02]  /*4dc0*/  DSETP.NAN.AND P3, PT, R72.reuse, R72, PT ;  /* 0x000000484800722a */ /* 0x041fe40003f68000 */
[----:B------:R-:W-:-:S04]  /*4dd0*/  DSETP.NEU.AND P2, PT, |R72|, +INF , PT ;  /* 0x7ff000004800742a */ /* 0x000fc80003f4d200 */
[----:B------:R-:W-:Y:S02]  /*4de0*/  FSEL R54, R69, R54, !P3 ;  /* 0x0000003645367208 */ /* 0x000fe40005800000 */
[----:B------:R-:W-:Y:S02]  /*4df0*/  FSEL R11, R67, R10, !P3 ;  /* 0x0000000a430b7208 */ /* 0x000fe40005800000 */
[----:B------:R-:W-:Y:S02]  /*4e00*/  ISETP.NE.AND P3, PT, RZ, UR28, PT ;  /* 0x0000001cff007c0c */ /* 0x000fe4000bf65270 */
[----:B------:R-:W-:Y:S02]  /*4e10*/  @!P1 FSEL R54, R54, RZ, P2 ;  /* 0x000000ff36369208 */ /* 0x000fe40001000000 */
[----:B------:R-:W-:Y:S01]  /*4e20*/  @!P1 FSEL R11, R11, R70, P2 ;  /* 0x000000460b0b9208 */ /* 0x000fe20001000000 */
[----:B------:R-:W-:Y:S01]  /*4e30*/  DSETP.NEU.AND P1, PT, R72, 1, PT ;  /* 0x3ff000004800742a */ /* 0x000fe20003f2d000 */
[----:B------:R-:W-:Y:S01]  /*4e40*/  FSEL R54, R54, RZ, P3 ;  /* 0x000000ff36367208 */ /* 0x000fe20001800000 */
[----:B------:R-:W-:Y:S01]  /*4e50*/  DSETP.NEU.AND P2, PT, R44, 1, PT ;  /* 0x3ff000002c00742a */ /* 0x000fe20003f4d000 */
[----:B------:R-:W-:Y:S01]  /*4e60*/  FSEL R10, R11, 1.875, P3 ;  /* 0x3ff000000b0a7808 */ /* 0x000fe20001800000 */
[----:B------:R-:W-:-:S02]  /*4e70*/  DADD R44, -R2, R22 ;  /* 0x00000000022c7229 */ /* 0x000fc40000000116 */
[----:B------:R-:W-:Y:S02]  /*4e80*/  FSEL R54, R54, RZ, P1 ;  /* 0x000000ff36367208 */ /* 0x000fe40000800000 */
[----:B------:R-:W-:Y:S01]  /*4e90*/  FSEL R55, R10, 1.875, P1 ;  /* 0x3ff000000a377808 */ /* 0x000fe20000800000 */
[----:B------:R-:W-:Y:S01]  /*4ea0*/  IMAD.MOV.U32 R10, RZ, RZ, 0x1 ;  /* 0x00000001ff0a7424 */ /* 0x000fe200078e00ff */
[----:B------:R-:W-:Y:S02]  /*4eb0*/  DSETP.NEU.AND P1, PT, R48, RZ, PT ;  /* 0x000000ff3000722a */ /* 0x000fe40003f2d000 */
[----:B------:R-:W-:Y:S02]  /*4ec0*/  DMUL R44, R44, UR12 ;  /* 0x0000000c2c2c7c28 */ /* 0x000fe40008000000 */
[----:B------:R-:W-:Y:S02]  /*4ed0*/  DADD R54, R16, R54 ;  /* 0x0000000010367229 */ /* 0x000fe40000000036 */
[----:B------:R-:W-:-:S02]  /*4ee0*/  FSEL R48, R56, RZ, P1 ;  /* 0x000000ff38307208 */ /* 0x000fc40000800000 */
[----:B------:R-:W-:Y:S02]  /*4ef0*/  FSEL R56, R57, 1.875, P1 ;  /* 0x3ff0000039387808 */ /* 0x000fe40000800000 */
[----:B------:R-:W0:Y:S01]  /*4f00*/  MUFU.RCP64H R11, R55 ;  /* 0x00000037000b7308 */ /* 0x000e220000001800 */
[----:B------:R-:W-:Y:S02]  /*4f10*/  FSEL R48, R48, RZ, P2 ;  /* 0x000000ff30307208 */ /* 0x000fe40001000000 */
[----:B------:R-:W-:Y:S02]  /*4f20*/  FSEL R49, R56, 1.875, P2 ;  /* 0x3ff0000038317808 */ /* 0x000fe40001000000 */
[----:B------:R-:W-:-:S04]  /*4f30*/  FSETP.GEU.AND P2, PT, |R79|, 6.5827683646048100446e-37, PT ;  /* 0x036000004f00780b */ /* 0x000fc80003f4e200 */
[----:B------:R-:W-:Y:S02]  /*4f40*/  DMUL R52, R52, R48 ;  /* 0x0000003034347228 */ /* 0x000fe40000000000 */
        /* <DEDUP_REMOVED lines=19> */
.L_x_25:
[----:B------:R-:W0:Y:S01]  /*5080*/  LDC.64 R54, c[0x0][0x398] ;  /* 0x0000e600ff367b82 */ /* 0x000e220000000a00 */
[----:B------:R-:W0:Y:S01]  /*5090*/  MUFU.RCP64H R73, UR30 ;  /* 0x0000001e00497d08 */ /* 0x000e220008001800 */
[----:B------:R-:W-:Y:S01]  /*50a0*/  SHF.R.U32.HI R49, RZ, 0x2, R0 ;  /* 0x00000002ff317819 */ /* 0x000fe20000011600 */
[----:B------:R-:W-:Y:S01]  /*50b0*/  IMAD.MOV.U32 R72, RZ, RZ, 0x1 ;  /* 0x00000001ff487424 */ /* 0x000fe200078e00ff */
[----:B------:R-:W-:Y:S01]  /*50c0*/  UMOV UR34, 0x9999999a ;  /* 0x9999999a00227882 */ /* 0x000fe20000000000 */
[----:B------:R-:W-:Y:S01]  /*50d0*/  UMOV UR35, 0x3fb99999 ;  /* 0x3fb9999900237882 */ /* 0x000fe20000000000 */
[----:B------:R-:W-:Y:S01]  /*50e0*/  LOP3.LUT R49, R49, R0, RZ, 0x3c, !PT ;  /* 0x0000000031317212 */ /* 0x000fe200078e3cff */
[----:B------:R-:W-:Y:S01]  /*50f0*/  IMAD.SHL.U32 R0, R60, 0x10, RZ ;  /* 0x000000103c007824 */ /* 0x000fe200078e00ff */
[----:B------:R-:W-:-:S03]  /*5100*/  DMUL R44, R44, R10 ;  /* 0x0000000a2c2c7228 */ /* 0x000fc60000000000 */
[----:B------:R-:W-:-:S05]  /*5110*/  IMAD.SHL.U32 R48, R49, 0x2, RZ ;  /* 0x0000000231307824 */ /* 0x000fca00078e00ff */
[----:B------:R-:W-:Y:S01]  /*5120*/  LOP3.LUT R49, R49, R48, R0, 0x96, !PT ;  /* 0x0000003031317212 */ /* 0x000fe200078e9600 */
[----:B------:R-:W-:Y:S01]  /*5130*/  IMAD.MOV.U32 R0, RZ, RZ, 0x2f800000 ;  /* 0x2f800000ff007424 */ /* 0x000fe200078e00ff */
[----:B------:R-:W-:Y:S02]  /*5140*/  DMUL R44, R46, R44 ;  /* 0x0000002c2e2c7228 */ /* 0x000fe40000000000 */
[----:B------:R-:W-:Y:S01]  /*5150*/  LOP3.LUT R48, R49, R60, RZ, 0x3c, !PT ;  /* 0x0000003c31307212 */ /* 0x000fe200078e3cff */
[----:B------:R-:W-:Y:S02]  /*5160*/  DADD R46, R2, 1 ;  /* 0x3ff00000022e7429 */ /* 0x000fe40000000000 */
[----:B0-----:R-:W-:Y:S01]  /*5170*/  DFMA R56, R72, -R54, 1 ;  /* 0x3ff000004838742b */ /* 0x001fe20000000836 */
[----:B------:R-:W-:Y:S01]  /*5180*/  IADD3 R49, PT, PT, R71, 0x587c5, R48 ;  /* 0x000587c547317810 */ /* 0x000fe20007ffe030 */
[----:B------:R-:W-:-:S03]  /*5190*/  IMAD.SHL.U32 R77, R48, 0x10, RZ ;  /* 0x00000010304d7824 */ /* 0x000fc600078e00ff */
[----:B------:R-:W-:-:S03]  /*51a0*/  I2FP.F32.U32 R49, R49 ;  /* 0x0000003100317245 */ /* 0x000fc60000201000 */
[----:B------:R-:W-:Y:S02]  /*51b0*/  DFMA R74, R56, R56, R56 ;  /* 0x00000038384a722b */ /* 0x000fe40000000038 */
[----:B------:R-:W-:-:S04]  /*51c0*/  FFMA R49, R49, R0, 1.1641532182693481445e-10 ;  /* 0x2f00000031317423 */ /* 0x000fc80000000000 */
[----:B------:R0:W1:Y:S02]  /*51d0*/  F2F.F64.F32 R56, R49 ;  /* 0x0000003100387310 */ /* 0x0000640000201800 */
[----:B------:R-:W-:Y:S01]  /*51e0*/  DFMA R78, R72, R74, R72 ;  /* 0x0000004a484e722b */ /* 0x000fe20000000048 */
[----:B------:R-:W-:Y:S01]  /*51f0*/  SHF.R.U32.HI R75, RZ, 0x2, R58 ;  /* 0x00000002ff4b7819 */ /* 0x000fe2000001163a */
[----:B------:R-:W-:-:S03]  /*5200*/  DADD R72, R8, 1 ;  /* 0x3ff0000008487429 */ /* 0x000fc60000000000 */
[----:B------:R-:W-:Y:S01]  /*5210*/  LOP3.LUT R58, R75, R58, RZ, 0x3c, !PT ;  /* 0x0000003a4b3a7212 */ /* 0x000fe200078e3cff */
[----:B------:R-:W-:Y:S01]  /*5220*/  DADD R74, R34, 1 ;  /* 0x3ff00000224a7429 */ /* 0x000fe20000000000 */
[----:B0-----:R-:W-:Y:S01]  /*5230*/  VIADD R49, R71, 0xb0f8a ;  /* 0x000b0f8a47317836 */ /* 0x001fe20000000000 */
[----:B------:R-:W-:Y:S02]  /*5240*/  DFMA R84, R78, -R54, 1 ;  /* 0x3ff000004e54742b */ /* 0x000fe40000000836 */
[C---:B------:R-:W-:Y:S01]  /*5250*/  IMAD.SHL.U32 R80, R58.reuse, 0x2, RZ ;  /* 0x000000023a507824 */ /* 0x040fe200078e00ff */
[----:B------:R-:W-:Y:S02]  /*5260*/  DSETP.GTU.AND P2, PT, R72, R30, PT ;  /* 0x0000001e4800722a */ /* 0x000fe40003f4c000 */
[----:B-1----:R-:W-:Y:S02]  /*5270*/  DSETP.GT.AND P1, PT, R50, R56, PT ;  /* 0x000000383200722a */ /* 0x002fe40003f24000 */
[----:B------:R-:W-:Y:S01]  /*5280*/  LOP3.LUT R77, R58, R80, R77, 0x96, !PT ;  /* 0x000000503a4d7212 */ /* 0x000fe200078e964d */
[----:B------:R-:W-:Y:S01]  /*5290*/  DFMA R56, R78, R84, R78 ;  /* 0x000000544e38722b */ /* 0x000fe2000000004e */
[----:B------:R-:W-:Y:S01]  /*52a0*/  FSEL R73, R74, R34, !P2 ;  /* 0x000000224a497208 */ /* 0x000fe20005000000 */
[----:B------:R-:W-:Y:S01]  /*52b0*/  DADD R50, -R20, UR34 ;  /* 0x0000002214327e29 */ /* 0x000fe20008000100 */
[----:B------:R-:W-:-:S02]  /*52c0*/  LOP3.LUT R77, R77, R48, RZ, 0x3c, !PT ;  /* 0x000000304d4d7212 */ /* 0x000fc400078e3cff */
[-C--:B------:R-:W-:Y:S02]  /*52d0*/  FSEL R75, R75, R35.reuse, !P2 ;  /* 0x000000234b4b7208 */ /* 0x080fe40005000000 */
[----:B------:R-:W-:Y:S01]  /*52e0*/  FSEL R34, R73, R34, P1 ;  /* 0x0000002249227208 */ /* 0x000fe20000800000 */
[----:B------:R-:W-:Y:S01]  /*52f0*/  IMAD.IADD R58, R77, 0x1, R49 ;  /* 0x000000014d3a7824 */ /* 0x000fe200078e0231 */
[----:B------:R-:W-:Y:S01]  /*5300*/  FSEL R35, R75, R35, P1 ;  /* 0x000000234b237208 */ /* 0x000fe20000800000 */
[----:B------:R-:W-:Y:S02]  /*5310*/  DMUL R74, R50, R56 ;  /* 0x00000038324a7228 */ /* 0x000fe40000000000 */
[----:B------:R-:W-:Y:S02]  /*5320*/  FSETP.GEU.AND P4, PT, |R51|, 6.5827683646048100446e-37, PT ;  /* 0x036000003300780b */ /* 0x000fe40003f8e200 */
[----:B------:R-:W-:Y:S01]  /*5330*/  I2FP.F32.U32 R73, R58 ;  /* 0x0000003a00497245 */ /* 0x000fe20000201000 */
[----:B------:R-:W-:-:S03]  /*5340*/  DADD R8, R34, R8 ;  /* 0x0000000022087229 */ /* 0x000fc60000000008 */
[----:B------:R-:W-:Y:S01]  /*5350*/  DFMA R10, R74, -R54, R50 ;  /* 0x800000364a0a722b */ /* 0x000fe20000000032 */
[----:B------:R-:W-:Y:S01]  /*5360*/  FFMA R73, R73, R0, 1.1641532182693481445e-10 ;  /* 0x2f00000049497423 */ /* 0x000fe20000000000 */
[----:B------:R-:W-:Y:S02]  /*5370*/  IMAD.MOV.U32 R54, RZ, RZ, R60 ;  /* 0x000000ffff367224 */ /* 0x000fe400078e003c */
[----:B------:R-:W-:Y:S01]  /*5380*/  IMAD.MOV.U32 R55, RZ, RZ, R59 ;  /* 0x000000ffff377224 */ /* 0x000fe200078e003b */
[----:B------:R-:W-:Y:S02]  /*5390*/  DADD R8, R8, 1 ;  /* 0x3ff0000008087429 */ /* 0x000fe40000000000 */
[----:B------:R-:W0:Y:S01]  /*53a0*/  F2F.F64.F32 R72, R73 ;  /* 0x0000004900487310 */ /* 0x000e220000201800 */
[----:B------:R-:W-:-:S05]  /*53b0*/  DFMA R10, R56, R10, R74 ;  /* 0x0000000a380a722b */ /* 0x000fca000000004a */
[----:B------:R-:W-:-:S05]  /*53c0*/  DSETP.GTU.AND P2, PT, R8, R30, PT ;  /* 0x0000001e0800722a */ /* 0x000fca0003f4c000 */
[----:B------:R-:W-:Y:S01]  /*53d0*/  FFMA R8, RZ, UR30, R11 ;  /* 0x0000001eff087c23 */ /* 0x000fe2000800000b */
[----:B------:R-:W-:Y:S01]  /*53e0*/  FSEL R9, R46, R2, !P2 ;  /* 0x000000022e097208 */ /* 0x000fe20005000000 */
[----:B------:R-:W-:Y:S01]  /*53f0*/  IMAD.MOV.U32 R46, RZ, RZ, R77 ;  /* 0x000000ffff2e7224 */ /* 0x000fe200078e004d */
[----:B------:R-:W-:Y:S01]  /*5400*/  FSEL R47, R47, R3, !P2 ;  /* 0x000000032f2f7208 */ /* 0x000fe20005000000 */
[----:B0-----:R-:W-:Y:S01]  /*5410*/  DSETP.GT.AND P1, PT, R44, R72, PT ;  /* 0x000000482c00722a */ /* 0x001fe20003f24000 */
[----:B------:R-:W-:-:S05]  /*5420*/  FSETP.GT.AND P3, PT, |R8|, 1.469367938527859385e-39, PT ;  /* 0x001000000800780b */ /* 0x000fca0003f64200 */
[----:B------:R-:W-:Y:S02]  /*5430*/  FSEL R2, R9, R2, P1 ;  /* 0x0000000209027208 */ /* 0x000fe40000800000 */
[----:B------:R-:W-:Y:S01]  /*5440*/  FSEL R3, R47, R3, P1 ;  /* 0x000000032f037208 */ /* 0x000fe20000800000 */
[----:B------:R-:W-:Y:S01]  /*5450*/  DSETP.NEU.AND P1, PT, R34, RZ, PT ;  /* 0x000000ff2200722a */ /* 0x000fe20003f2d000 */
[----:B------:R-:W-:-:S04]  /*5460*/  IMAD.MOV.U32 R47, RZ, RZ, R48 ;  /* 0x000000ffff2f7224 */ /* 0x000fc800078e0030 */
[----:B------:R-:W-:-:S09]  /*5470*/  DSETP.NEU.AND P2, PT, R2, RZ, PT ;  /* 0x000000ff0200722a */ /* 0x000fd20003f4d000 */
[----:B------:R-:W-:Y:S05]  /*5480*/  @!P1 BRA `(.L_x_26) ;  /* 0x00000000004c9947 */ /* 0x000fea0003800000 */
[----:B------:R-:W-:Y:S01]  /*5490*/  SHF.R.U32.HI R9, RZ, 0x2, R76 ;  /* 0x00000002ff097819 */ /* 0x000fe2000001164c */
[----:B------:R-:W-:Y:S02]  /*54a0*/  IMAD.SHL.U32 R8, R77, 0x10, RZ ;  /* 0x000000104d087824 */ /* 0x000fe400078e00ff */
[----:B------:R-:W-:Y:S01]  /*54b0*/  VIADD R49, R71, 0x10974f ;  /* 0x0010974f47317836 */ /* 0x000fe20000000000 */
[----:B------:R-:W-:Y:S01]  /*54c0*/  LOP3.LUT R9, R9, R76, RZ, 0x3c, !PT ;  /* 0x0000004c09097212 */ /* 0x000fe200078e3cff */
[----:B------:R-:W-:Y:S02]  /*54d0*/  IMAD.MOV.U32 R47, RZ, RZ, R77 ;  /* 0x000000ffff2f7224 */ /* 0x000fe400078e004d */
[----:B------:R-:W-:Y:S02]  /*54e0*/  IMAD.MOV.U32 R54, RZ, RZ, R48 ;  /* 0x000000ffff367224 */ /* 0x000fe400078e0030 */
[----:B------:R-:W-:Y:S02]  /*54f0*/  IMAD.SHL.U32 R44, R9, 0x2, RZ ;  /* 0x00000002092c7824 */ /* 0x000fe400078e00ff */
[----:B------:R-:W-:-:S02]  /*5500*/  IMAD.MOV.U32 R55, RZ, RZ, R60 ;  /* 0x000000ffff377224 */ /* 0x000fc400078e003c */
[----:B------:R-:W-:Y:S01]  /*5510*/  IMAD.MOV.U32 R76, RZ, RZ, R59 ;  /* 0x000000ffff4c7224 */ /* 0x000fe200078e003b */
[----:B------:R-:W-:Y:S01]  /*5520*/  LOP3.LUT R8, R9, R44, R8, 0x96, !PT ;  /* 0x0000002c09087212 */ /* 0x000fe200078e9608 */
[----:B------:R-:W-:-:S03]  /*5530*/  DADD R44, R34, -1 ;  /* 0xbff00000222c7429 */ /* 0x000fc60000000000 */
[----:B------:R-:W-:-:S05]  /*5540*/  LOP3.LUT R46, R8, R77, RZ, 0x3c, !PT ;  /* 0x0000004d082e7212 */ /* 0x000fca00078e3cff */
[----:B------:R-:W-:-:S05]  /*5550*/  IMAD.IADD R8, R46, 0x1, R49 ;  /* 0x000000012e087824 */ /* 0x000fca00078e0231 */
[----:B------:R-:W-:-:S05]  /*5560*/  I2FP.F32.U32 R9, R8 ;  /* 0x0000000800097245 */ /* 0x000fca0000201000 */
[----:B------:R-:W-:-:S06]  /*5570*/  FFMA R9, R9, R0, 1.1641532182693481445e-10 ;  /* 0x2f00000009097423 */ /* 0x000fcc0000000000 */
[----:B------:R-:W0:Y:S02]  /*5580*/  F2F.F64.F32 R8, R9 ;  /* 0x0000000900087310 */ /* 0x000e240000201800 */
[----:B0-----:R-:W-:-:S06]  /*5590*/  DSETP.GT.AND P1, PT, R52, R8, PT ;  /* 0x000000083400722a */ /* 0x001fcc0003f24000 */
[----:B------:R-:W-:Y:S02]  /*55a0*/  FSEL R34, R44, R34, P1 ;  /* 0x000000222c227208 */ /* 0x000fe40000800000 */
[----:B------:R-:W-:-:S07]  /*55b0*/  FSEL R35, R45, R35, P1 ;  /* 0x000000232d237208 */ /* 0x000fce0000800000 */
.L_x_26:
[----:B------:R-:W-:Y:S02]  /*55c0*/  IMAD.MOV.U32 R60, RZ, RZ, R46 ;  /* 0x000000ffff3c7224 */ /* 0x000fe400078e002e */
[----:B------:R-:W-:Y:S02]  /*55d0*/  IMAD.MOV.U32 R59, RZ, RZ, R47 ;  /* 0x000000ffff3b7224 */ /* 0x000fe400078e002f */
[----:B------:R-:W-:Y:S02]  /*55e0*/  IMAD.MOV.U32 R44, RZ, RZ, R54 ;  /* 0x000000ffff2c7224 */ /* 0x000fe400078e0036 */
[----:B------:R-:W-:Y:S01]  /*55f0*/  IMAD.MOV.U32 R58, RZ, RZ, R55 ;  /* 0x000000ffff3a7224 */ /* 0x000fe200078e0037 */
[----:B------:R-:W-:Y:S06]  /*5600*/  @!P2 BRA `(.L_x_27) ;  /* 0x00000000004ca947 */ /* 0x000fec0003800000 */
[----:B------:R-:W-:Y:S01]  /*5610*/  SHF.R.U32.HI R9, RZ, 0x2, R76 ;  /* 0x00000002ff097819 */ /* 0x000fe2000001164c */
[----:B------:R-:W-:Y:S02]  /*5620*/  IMAD.SHL.U32 R8, R46, 0x10, RZ ;  /* 0x000000102e087824 */ /* 0x000fe400078e00ff */
[----:B------:R-:W-:Y:S01]  /*5630*/  VIADD R49, R49, 0x587c5 ;  /* 0x000587c531317836 */ /* 0x000fe20000000000 */
[----:B------:R-:W-:Y:S01]  /*5640*/  LOP3.LUT R9, R9, R76, RZ, 0x3c, !PT ;  /* 0x0000004c09097212 */ /* 0x000fe200078e3cff */
[----:B------:R-:W-:Y:S02]  /*5650*/  IMAD.MOV.U32 R59, RZ, RZ, R46 ;  /* 0x000000ffff3b7224 */ /* 0x000fe400078e002e */
[----:B------:R-:W-:Y:S02]  /*5660*/  IMAD.MOV.U32 R58, RZ, RZ, R54 ;  /* 0x000000ffff3a7224 */ /* 0x000fe400078e0036 */
[----:B------:R-:W-:Y:S02]  /*5670*/  IMAD.SHL.U32 R44, R9, 0x2, RZ ;  /* 0x00000002092c7824 */ /* 0x000fe400078e00ff */
[----:B------:R-:W-:-:S03]  /*5680*/  IMAD.MOV.U32 R76, RZ, RZ, R55 ;  /* 0x000000ffff4c7224 */ /* 0x000fc600078e0037 */
        /* <DEDUP_REMOVED lines=8> */
[----:B------:R-:W-:Y:S01]  /*5710*/  FSEL R2, R44, R2, P1 ;  /* 0x000000022c027208 */ /* 0x000fe20000800000 */
[----:B------:R-:W-:Y:S01]  /*5720*/  IMAD.MOV.U32 R44, RZ, RZ, R47 ;  /* 0x000000ffff2c7224 */ /* 0x000fe200078e002f */
[----:B------:R-:W-:-:S07]  /*5730*/  FSEL R3, R45, R3, P1 ;  /* 0x000000032d037208 */ /* 0x000fce0000800000 */
.L_x_27:
[----:B------:R-:W-:Y:S01]  /*5740*/  DADD R8, R2, R34 ;  /* 0x0000000002087229 */ /* 0x000fe20000000022 */
[----:B------:R-:W-:Y:S01]  /*5750*/  IMAD.MOV.U32 R0, RZ, RZ, R76 ;  /* 0x000000ffff007224 */ /* 0x000fe200078e004c */
[----:B------:R-:W-:Y:S09]  /*5760*/  @P3 BRA P4, `(.L_x_28) ;  /* 0x0000000000203947 */ /* 0x000ff20002000000 */
        /* <DEDUP_REMOVED lines=8> */
.L_x_28:
[----:B------:R-:W0:Y:S01]  /*57f0*/  LDC.64 R56, c[0x0][0x390] ;  /* 0x0000e400ff387b82 */ /* 0x000e220000000a00 */
[----:B------:R-:W0:Y:S01]  /*5800*/  MUFU.RCP64H R47, UR31 ;  /* 0x0000001f002f7d08 */ /* 0x000e220008001800 */
[----:B------:R-:W-:Y:S01]  /*5810*/  IMAD.MOV.U32 R46, RZ, RZ, 0x1 ;  /* 0x00000001ff2e7424 */ /* 0x000fe200078e00ff */
[----:B------:R-:W-:-:S10]  /*5820*/  DMUL R72, R4, UR16 ;  /* 0x0000001004487c28 */ /* 0x000fd40008000000 */
[----:B------:R-:W-:Y:S01]  /*5830*/  FSETP.GEU.AND P2, PT, |R73|, 6.5827683646048100446e-37, PT ;  /* 0x036000004900780b */ /* 0x000fe20003f4e200 */
[----:B0-----:R-:W-:-:S08]  /*5840*/  DFMA R50, R46, -R56, 1 ;  /* 0x3ff000002e32742b */ /* 0x001fd00000000838 */
[----:B------:R-:W-:-:S08]  /*5850*/  DFMA R50, R50, R50, R50 ;  /* 0x000000323232722b */ /* 0x000fd00000000032 */
[----:B------:R-:W-:-:S08]  /*5860*/  DFMA R50, R46, R50, R46 ;  /* 0x000000322e32722b */ /* 0x000fd0000000002e */
[----:B------:R-:W-:-:S08]  /*5870*/  DFMA R46, R50, -R56, 1 ;  /* 0x3ff00000322e742b */ /* 0x000fd00000000838 */
[----:B------:R-:W-:Y:S02]  /*5880*/  DFMA R52, R50, R46, R50 ;  /* 0x0000002e3234722b */ /* 0x000fe40000000032 */
[----:B------:R-:W-:Y:S02]  /*5890*/  DADD R46, RZ, R10 ;  /* 0x00000000ff2e7229 */ /* 0x000fe4000000000a */
[----:B------:R-:W-:-:S04]  /*58a0*/  DADD R50, RZ, R36 ;  /* 0x00000000ff327229 */ /* 0x000fc80000000024 */
[----:B------:R-:W-:Y:S02]  /*58b0*/  DMUL R54, R72, R52 ;  /* 0x0000003448367228 */ /* 0x000fe40000000000 */
[----:B------:R-:W-:Y:S02]  /*58c0*/  DADD R46, R46, R4 ;  /* 0x000000002e2e7229 */ /* 0x000fe40000000004 */
[----:B------:R-:W-:-:S04]  /*58d0*/  DADD R50, R38, R50 ;  /* 0x0000000026327229 */ /* 0x000fc80000000032 */
[----:B------:R-:W-:-:S04]  /*58e0*/  DFMA R56, R54, -R56, R72 ;  /* 0x800000383638722b */ /* 0x000fc80000000048 */
[----:B------:R-:W-:-:S04]  /*58f0*/  DADD R50, R40, R50 ;  /* 0x0000000028327229 */ /* 0x000fc80000000032 */
[----:B------:R-:W-:-:S04]  /*5900*/  DFMA R10, R52, R56, R54 ;  /* 0x00000038340a722b */ /* 0x000fc80000000036 */
[----:B------:R-:W-:-:S06]  /*5910*/  DADD R46, R46, R50 ;  /* 0x000000002e2e7229 */ /* 0x000fcc0000000032 */
        /* <DEDUP_REMOVED lines=11> */
.L_x_29:
[----:B------:R-:W0:Y:S01]  /*59d0*/  LDC.64 R52, c[0x0][0x3a0] ;  /* 0x0000e800ff347b82 */ /* 0x000e220000000a00 */
[----:B------:R-:W0:Y:S01]  /*59e0*/  MUFU.RCP64H R5, UR32 ;  /* 0x0000002000057d08 */ /* 0x000e220008001800 */
[----:B------:R-:W-:Y:S01]  /*59f0*/  IMAD.MOV.U32 R4, RZ, RZ, 0x1 ;  /* 0x00000001ff047424 */ /* 0x000fe200078e00ff */
[----:B------:R-:W-:-:S10]  /*5a00*/  DADD R54, -R6, 1000 ;  /* 0x408f400006367429 */ /* 0x000fd40000000100 */
[----:B------:R-:W-:Y:S01]  /*5a10*/  FSETP.GEU.AND P2, PT, |R55|, 6.5827683646048100446e-37, PT ;  /* 0x036000003700780b */ /* 0x000fe20003f4e200 */
[----:B0-----:R-:W-:-:S08]  /*5a20*/  DFMA R50, R4, -R52, 1 ;  /* 0x3ff000000432742b */ /* 0x001fd00000000834 */
[----:B------:R-:W-:-:S08]  /*5a30*/  DFMA R50, R50, R50, R50 ;  /* 0x000000323232722b */ /* 0x000fd00000000032 */
[----:B------:R-:W-:-:S08]  /*5a40*/  DFMA R50, R4, R50, R4 ;  /* 0x000000320432722b */ /* 0x000fd00000000004 */
[----:B------:R-:W-:-:S08]  /*5a50*/  DFMA R4, R50, -R52, 1 ;  /* 0x3ff000003204742b */ /* 0x000fd00000000834 */
[----:B------:R-:W-:-:S08]  /*5a60*/  DFMA R4, R50, R4, R50 ;  /* 0x000000043204722b */ /* 0x000fd00000000032 */
        /* <DEDUP_REMOVED lines=14> */
.L_x_30:
[----:B------:R-:W-:Y:S01]  /*5b50*/  DADD R4, R4, -R10 ;  /* 0x0000000004047229 */ /* 0x000fe2000000080a */
[----:B------:R-:W-:Y:S01]  /*5b60*/  UIADD3 UR5, UPT, UPT, UR5, 0x1, URZ ;  /* 0x0000000105057890 */ /* 0x000fe2000fffe0ff */
[----:B------:R-:W-:Y:S01]  /*5b70*/  DFMA R20, R46, UR12, R20 ;  /* 0x0000000c2e147c2b */ /* 0x000fe20008000014 */
[----:B------:R-:W-:Y:S01]  /*5b80*/  VIADD R86, R86, 0x1 ;  /* 0x0000000156567836 */ /* 0x000fe20000000000 */
[----:B------:R-:W-:Y:S01]  /*5b90*/  DFMA R24, R36, UR12, R24 ;  /* 0x0000000c24187c2b */ /* 0x000fe20008000018 */
[----:B------:R-:W-:Y:S01]  /*5ba0*/  UISETP.NE.AND UP0, UPT, UR5, URZ, UPT ;  /* 0x000000ff0500728c */ /* 0x000fe2000bf05270 */
[----:B------:R-:W-:Y:S01]  /*5bb0*/  DFMA R26, R38, UR12, R26 ;  /* 0x0000000c261a7c2b */ /* 0x000fe2000800001a */
[----:B------:R-:W-:Y:S01]  /*5bc0*/  IMAD.MOV.U32 R71, RZ, RZ, R49 ;  /* 0x000000ffff477224 */ /* 0x000fe200078e0031 */
[----:B------:R-:W-:Y:S01]  /*5bd0*/  DMUL R4, R4, R42 ;  /* 0x0000002a04047228 */ /* 0x000fe20000000000 */
[----:B------:R-:W-:Y:S01]  /*5be0*/  IMAD.MOV.U32 R76, RZ, RZ, R44 ;  /* 0x000000ffff4c7224 */ /* 0x000fe200078e002c */
[----:B------:R-:W-:-:S06]  /*5bf0*/  DFMA R28, R40, UR12, R28 ;  /* 0x0000000c281c7c2b */ /* 0x000fcc000800001c */
[----:B------:R-:W-:Y:S01]  /*5c00*/  DFMA R6, R4, UR12, R6 ;  /* 0x0000000c04067c2b */ /* 0x000fe20008000006 */
[----:B------:R-:W-:Y:S10]  /*5c10*/  BRA.U UP0, `(.L_x_31) ;  /* 0xffffffd500ac7547 */ /* 0x000ff4000b83ffff */
.L_x_8:
[----:B------:R-:W1:Y:S01]  /*5c20*/  S2R R0, SR_CTAID.X ;  /* 0x0000000000007919 */ /* 0x000e620000002500 */
[----:B------:R-:W2:Y:S01]  /*5c30*/  LDC R25, c[0x0][0x43c] ;  /* 0x00010f00ff197b82 */ /* 0x000ea20000000800 */
[----:B------:R-:W1:Y:S01]  /*5c40*/  LDCU UR5, c[0x0][0x360] ;  /* 0x00006c00ff0577ac */ /* 0x000e620008000800 */
[----:B------:R-:W1:Y:S01]  /*5c50*/  S2R R23, SR_TID.X ;  /* 0x0000000000177919 */ /* 0x000e620000002100 */
[----:B------:R-:W3:Y:S05]  /*5c60*/  LDCU.128 UR8, c[0x0][0x380] ;  /* 0x00007000ff0877ac */ /* 0x000eea0008000c00 */
[----:B------:R-:W4:Y:S08]  /*5c70*/  LDC.64 R4, c[0x0][0x440] ;  /* 0x00011000ff047b82 */ /* 0x000f300000000a00 */
[----:B------:R-:W5:Y:S01]  /*5c80*/  LDC.64 R10, c[0x0][0x448] ;  /* 0x00011200ff0a7b82 */ /* 0x000f620000000a00 */
[----:B---3--:R-:W-:-:S07]  /*5c90*/  DMUL R12, R12, UR8 ;  /* 0x000000080c0c7c28 */ /* 0x008fce0008000000 */
[----:B------:R-:W3:Y:S01]  /*5ca0*/  LDC.64 R14, c[0x0][0x450] ;  /* 0x00011400ff0e7b82 */ /* 0x000ee20000000a00 */
[----:B------:R-:W-:-:S07]  /*5cb0*/  DMUL R12, R12, UR10 ;  /* 0x0000000a0c0c7c28 */ /* 0x000fce0008000000 */
[----:B------:R-:W0:Y:S01]  /*5cc0*/  LDC.64 R16, c[0x0][0x458] ;  /* 0x00011600ff107b82 */ /* 0x000e220000000a00 */
[----:B-1----:R-:W-:-:S04]  /*5cd0*/  IMAD R0, R0, UR5, R23 ;  /* 0x0000000500007c24 */ /* 0x002fc8000f8e0217 */
[----:B--2---:R-:W-:-:S03]  /*5ce0*/  IMAD R23, R0, R25, UR4 ;  /* 0x0000000400177e24 */ /* 0x004fc6000f8e0219 */
[----:B------:R-:W1:Y:S01]  /*5cf0*/  LDC.64 R18, c[0x0][0x460] ;  /* 0x00011800ff127b82 */ /* 0x000e620000000a00 */
[----:B------:R-:W-:Y:S01]  /*5d00*/  MOV R0, 0x0 ;  /* 0x0000000000007802 */ /* 0x000fe20000000f00 */
[----:B------:R-:W2:Y:S01]  /*5d10*/  LDCU.64 UR4, c[0x4][0x48] ;  /* 0x01000900ff0477ac */ /* 0x000ea20008000a00 */
[----:B----4-:R-:W-:-:S04]  /*5d20*/  IMAD.WIDE R4, R23, 0x8, R4 ;  /* 0x0000000817047825 */ /* 0x010fc800078e0204 */
[C---:B-----5:R-:W-:Y:S01]  /*5d30*/  IMAD.WIDE R10, R23.reuse, 0x8, R10 ;  /* 0x00000008170a7825 */ /* 0x060fe200078e020a */
[----:B------:R2:W-:Y:S03]  /*5d40*/  STG.E.64 desc[UR6][R4.64], R20 ;  /* 0x0000001404007986 */ /* 0x0005e6000c101b06 */
[C---:B---3--:R-:W-:Y:S01]  /*5d50*/  IMAD.WIDE R14, R23.reuse, 0x8, R14 ;  /* 0x00000008170e7825 */ /* 0x048fe200078e020e */
[----:B------:R3:W-:Y:S03]  /*5d60*/  STG.E.64 desc[UR6][R10.64], R6 ;  /* 0x000000060a007986 */ /* 0x0007e6000c101b06 */
[----:B0-----:R-:W-:Y:S01]  /*5d70*/  IMAD.WIDE R16, R23, 0x8, R16 ;  /* 0x0000000817107825 */ /* 0x001fe200078e0210 */
[----:B------:R0:W-:Y:S04]  /*5d80*/  STG.E.64 desc[UR6][R14.64], R12 ;  /* 0x0000000c0e007986 */ /* 0x0001e8000c101b06 */
[----:B------:R0:W-:Y:S01]  /*5d90*/  STG.E.64 desc[UR6][R16.64], R8 ;  /* 0x0000000810007986 */ /* 0x0001e2000c101b06 */
[----:B--2---:R-:W-:-:S02]  /*5da0*/  IMAD.U32 R4, RZ, RZ, UR4 ;  /* 0x00000004ff047e24 */ /* 0x004fc4000f8e00ff */
[----:B-1----:R-:W-:Y:S02]  /*5db0*/  IMAD.WIDE R18, R23, 0x8, R18 ;  /* 0x0000000817127825 */ /* 0x002fe400078e0212 */
[----:B------:R0:W1:Y:S01]  /*5dc0*/  LDC.64 R22, c[0x4][R0] ;  /* 0x0100000000167b82 */ /* 0x0000620000000a00 */
[----:B---3--:R-:W-:Y:S01]  /*5dd0*/  CS2R R6, SRZ ;  /* 0x0000000000067805 */ /* 0x008fe2000001ff00 */
[----:B------:R-:W-:Y:S01]  /*5de0*/  IMAD.U32 R5, RZ, RZ, UR5 ;  /* 0x00000005ff057e24 */ /* 0x000fe2000f8e00ff */
[----:B------:R0:W-:Y:S06]  /*5df0*/  STG.E.64 desc[UR6][R18.64], R2 ;  /* 0x0000000212007986 */ /* 0x0001ec000c101b06 */
[----:B------:R-:W-:-:S07]  /*5e00*/  LEPC R20, `(.L_x_32) ;  /* 0x000000001014794e */ /* 0x000fce0000000000 */
[----:B01----:R-:W-:Y:S05]  /*5e10*/  CALL.ABS.NOINC R22 ;  /* 0x0000000016007343 */ /* 0x003fea0003c00000 */
.L_x_32:
[----:B------:R-:W-:Y:S05]  /*5e20*/  EXIT ;  /* 0x000000000000794d */ /* 0x000fea0003800000 */
        .weak           $__internal_0_$__cuda_sm20_div_rn_f64_full
        .type           $__internal_0_$__cuda_sm20_div_rn_f64_full,@function
        .size           $__internal_0_$__cuda_sm20_div_rn_f64_full,($_Z10simulationdddddddddddddiiiddddddddiiPdS_S_S_S_$__internal_accurate_pow - $__internal_0_$__cuda_sm20_div_rn_f64_full)
$__internal_0_$__cuda_sm20_div_rn_f64_full:
[C---:B------:R-:W-:Y:S01]  /*5e30*/  FSETP.GEU.AND P1, PT, |R57|.reuse, 1.469367938527859385e-39, PT ;  /* 0x001000003900780b */ /* 0x040fe20003f2e200 */
[----:B------:R-:W-:Y:S01]  /*5e40*/  IMAD.MOV.U32 R84, RZ, RZ, 0x1 ;  /* 0x00000001ff547424 */ /* 0x000fe200078e00ff */
[C---:B------:R-:W-:Y:S01]  /*5e50*/  LOP3.LUT R54, R57.reuse, 0x800fffff, RZ, 0xc0, !PT ;  /* 0x800fffff39367812 */ /* 0x040fe200078ec0ff */
[----:B------:R-:W-:Y:S01]  /*5e60*/  IMAD.MOV.U32 R87, RZ, RZ, 0x1ca00000 ;  /* 0x1ca00000ff577424 */ /* 0x000fe200078e00ff */
[----:B------:R-:W-:Y:S02]  /*5e70*/  LOP3.LUT R90, R57, 0x7ff00000, RZ, 0xc0, !PT ;  /* 0x7ff00000395a7812 */ /* 0x000fe400078ec0ff */
[----:B------:R-:W-:Y:S01]  /*5e80*/  LOP3.LUT R55, R54, 0x3ff00000, RZ, 0xfc, !PT ;  /* 0x3ff0000036377812 */ /* 0x000fe200078efcff */
[----:B------:R-:W-:Y:S01]  /*5e90*/  IMAD.MOV.U32 R54, RZ, RZ, R56 ;  /* 0x000000ffff367224 */ /* 0x000fe200078e0038 */
[----:B------:R-:W-:-:S04]  /*5ea0*/  LOP3.LUT R91, R75, 0x7ff00000, RZ, 0xc0, !PT ;  /* 0x7ff000004b5b7812 */ /* 0x000fc800078ec0ff */
[----:B------:R-:W-:Y:S01]  /*5eb0*/  ISETP.GE.U32.AND P2, PT, R91, R90, PT ;  /* 0x0000005a5b00720c */ /* 0x000fe20003f46070 */
[----:B------:R-:W-:Y:S01]  /*5ec0*/  @!P1 DMUL R54, R56, 8.98846567431157953865e+307 ;  /* 0x7fe0000038369828 */ /* 0x000fe20000000000 */
[----:B------:R-:W-:-:S05]  /*5ed0*/  IMAD.MOV.U32 R82, RZ, RZ, R91 ;  /* 0x000000ffff527224 */ /* 0x000fca00078e005b */
[----:B------:R-:W0:Y:S02]  /*5ee0*/  MUFU.RCP64H R85, R55 ;  /* 0x0000003700557308 */ /* 0x000e240000001800 */
[----:B0-----:R-:W-:-:S08]  /*5ef0*/  DFMA R72, R84, -R54, 1 ;  /* 0x3ff000005448742b */ /* 0x001fd00000000836 */
[----:B------:R-:W-:-:S08]  /*5f00*/  DFMA R72, R72, R72, R72 ;  /* 0x000000484848722b */ /* 0x000fd00000000048 */
[----:B------:R-:W-:Y:S01]  /*5f10*/  DFMA R84, R84, R72, R84 ;  /* 0x000000485454722b */ /* 0x000fe20000000054 */
[----:B------:R-:W-:Y:S01]  /*5f20*/  SEL R73, R87, 0x63400000, !P2 ;  /* 0x6340000057497807 */ /* 0x000fe20005000000 */
[----:B------:R-:W-:Y:S01]  /*5f30*/  IMAD.MOV.U32 R72, RZ, RZ, R74 ;  /* 0x000000ffff487224 */ /* 0x000fe200078e004a */
[----:B------:R-:W-:Y:S02]  /*5f40*/  FSETP.GEU.AND P2, PT, |R75|, 1.469367938527859385e-39, PT ;  /* 0x001000004b00780b */ /* 0x000fe40003f4e200 */
[----:B------:R-:W-:-:S03]  /*5f50*/  LOP3.LUT R73, R73, 0x800fffff, R75, 0xf8, !PT ;  /* 0x800fffff49497812 */ /* 0x000fc600078ef84b */
[----:B------:R-:W-:-:S08]  /*5f60*/  DFMA R78, R84, -R54, 1 ;  /* 0x3ff00000544e742b */ /* 0x000fd00000000836 */
[----:B------:R-:W-:Y:S01]  /*5f70*/  DFMA R84, R84, R78, R84 ;  /* 0x0000004e5454722b */ /* 0x000fe20000000054 */
[----:B------:R-:W-:Y:S10]  /*5f80*/  @P2 BRA `(.L_x_33) ;  /* 0x0000000000202947 */ /* 0x000ff40003800000 */
[----:B------:R-:W-:Y:S01]  /*5f90*/  LOP3.LUT R77, R57, 0x7ff00000, RZ, 0xc0, !PT ;  /* 0x7ff00000394d7812 */ /* 0x000fe200078ec0ff */
[----:B------:R-:W-:-:S03]  /*5fa0*/  IMAD.MOV.U32 R78, RZ, RZ, RZ ;  /* 0x000000ffff4e7224 */ /* 0x000fc600078e00ff */
[----:B------:R-:W-:-:S04]  /*5fb0*/  ISETP.GE.U32.AND P2, PT, R91, R77, PT ;  /* 0x0000004d5b00720c */ /* 0x000fc80003f46070 */
[----:B------:R-:W-:-:S04]  /*5fc0*/  SEL R77, R87, 0x63400000, !P2 ;  /* 0x63400000574d7807 */ /* 0x000fc80005000000 */
[----:B------:R-:W-:-:S04]  /*5fd0*/  LOP3.LUT R77, R77, 0x80000000, R75, 0xf8, !PT ;  /* 0x800000004d4d7812 */ /* 0x000fc800078ef84b */
[----:B------:R-:W-:-:S06]  /*5fe0*/  LOP3.LUT R79, R77, 0x100000, RZ, 0xfc, !PT ;  /* 0x001000004d4f7812 */ /* 0x000fcc00078efcff */
[----:B------:R-:W-:-:S10]  /*5ff0*/  DFMA R72, R72, 2, -R78 ;  /* 0x400000004848782b */ /* 0x000fd4000000084e */
[----:B------:R-:W-:-:S07]  /*6000*/  LOP3.LUT R82, R73, 0x7ff00000, RZ, 0xc0, !PT ;  /* 0x7ff0000049527812 */ /* 0x000fce00078ec0ff */
.L_x_33:
[----:B------:R-:W-:Y:S01]  /*6010*/  DMUL R78, R84, R72 ;  /* 0x00000048544e7228 */ /* 0x000fe20000000000 */
[----:B------:R-:W-:Y:S01]  /*6020*/  IMAD.MOV.U32 R77, RZ, RZ, R90 ;  /* 0x000000ffff4d7224 */ /* 0x000fe200078e005a */
[----:B------:R-:W-:-:S06]  /*6030*/  @!P1 LOP3.LUT R77, R55, 0x7ff00000, RZ, 0xc0, !PT ;  /* 0x7ff00000374d9812 */ /* 0x000fcc00078ec0ff */
[----:B------:R-:W-:-:S08]  /*6040*/  DFMA R88, R78, -R54, R72 ;  /* 0x800000364e58722b */ /* 0x000fd00000000048 */
[----:B------:R-:W-:Y:S01]  /*6050*/  DFMA R84, R84, R88, R78 ;  /* 0x000000585454722b */ /* 0x000fe2000000004e */
[----:B------:R-:W-:Y:S02]  /*6060*/  VIADD R78, R82, 0xffffffff ;  /* 0xffffffff524e7836 */ /* 0x000fe40000000000 */
[----:B------:R-:W-:-:S03]  /*6070*/  VIADD R79, R77, 0xffffffff ;  /* 0xffffffff4d4f7836 */ /* 0x000fc60000000000 */
[----:B------:R-:W-:-:S04]  /*6080*/  ISETP.GT.U32.AND P1, PT, R78, 0x7feffffe, PT ;  /* 0x7feffffe4e00780c */ /* 0x000fc80003f24070 */
[----:B------:R-:W-:-:S13]  /*6090*/  ISETP.GT.U32.OR P1, PT, R79, 0x7feffffe, P1 ;  /* 0x7feffffe4f00780c */ /* 0x000fda0000f24470 */
[----:B------:R-:W-:Y:S05]  /*60a0*/  @P1 BRA `(.L_x_34) ;  /* 0x00000000006c1947 */ /* 0x000fea0003800000 */
[----:B------:R-:W-:-:S04]  /*60b0*/  LOP3.LUT R78, R57, 0x7ff00000, RZ, 0xc0, !PT ;  /* 0x7ff00000394e7812 */ /* 0x000fc800078ec0ff */
[CC--:B------:R-:W-:Y:S02]  /*60c0*/  VIADDMNMX R74, R91.reuse, -R78.reuse, 0xb9600000, !PT ;  /* 0xb96000005b4a7446 */ /* 0x0c0fe4000780094e */
[----:B------:R-:W-:Y:S02]  /*60d0*/  ISETP.GE.U32.AND P1, PT, R91, R78, PT ;  /* 0x0000004e5b00720c */ /* 0x000fe40003f26070 */
[----:B------:R-:W-:Y:S02]  /*60e0*/  VIMNMX R74, PT, PT, R74, 0x46a00000, PT ;  /* 0x46a000004a4a7848 */ /* 0x000fe40003fe0100 */
[----:B------:R-:W-:-:S05]  /*60f0*/  SEL R77, R87, 0x63400000, !P1 ;  /* 0x63400000574d7807 */ /* 0x000fca0004800000 */
[----:B------:R-:W-:Y:S02]  /*6100*/  IMAD.IADD R77, R74, 0x1, -R77 ;  /* 0x000000014a4d7824 */ /* 0x000fe400078e0a4d */
[----:B------:R-:W-:Y:S02]  /*6110*/  IMAD.MOV.U32 R74, RZ, RZ, RZ ;  /* 0x000000ffff4a7224 */ /* 0x000fe400078e00ff */
[----:B------:R-:W-:-:S06]  /*6120*/  VIADD R75, R77, 0x7fe00000 ;  /* 0x7fe000004d4b7836 */ /* 0x000fcc0000000000 */
[----:B------:R-:W-:-:S10]  /*6130*/  DMUL R78, R84, R74 ;  /* 0x0000004a544e7228 */ /* 0x000fd40000000000 */
[----:B------:R-:W-:-:S13]  /*6140*/  FSETP.GTU.AND P1, PT, |R79|, 1.469367938527859385e-39, PT ;  /* 0x001000004f00780b */ /* 0x000fda0003f2c200 */
[----:B------:R-:W-:Y:S05]  /*6150*/  @P1 BRA `(.L_x_35) ;  /* 0x0000000000941947 */ /* 0x000fea0003800000 */
[----:B------:R-:W-:Y:S01]  /*6160*/  DFMA R54, R84, -R54, R72 ;  /* 0x800000365436722b */ /* 0x000fe20000000048 */
[----:B------:R-:W-:-:S09]  /*6170*/  IMAD.MOV.U32 R74, RZ, RZ, RZ ;  /* 0x000000ffff4a7224 */ /* 0x000fd200078e00ff */
[C---:B------:R-:W-:Y:S02]  /*6180*/  FSETP.NEU.AND P1, PT, R55.reuse, RZ, PT ;  /* 0x000000ff3700720b */ /* 0x040fe40003f2d000 */
[----:B------:R-:W-:-:S04]  /*6190*/  LOP3.LUT R57, R55, 0x80000000, R57, 0x48, !PT ;  /* 0x8000000037397812 */ /* 0x000fc800078e4839 */
[----:B------:R-:W-:-:S07]  /*61a0*/  LOP3.LUT R75, R57, R75, RZ, 0xfc, !PT ;  /* 0x0000004b394b7212 */ /* 0x000fce00078efcff */
[----:B------:R-:W-:Y:S05]  /*61b0*/  @!P1 BRA `(.L_x_35) ;  /* 0x00000000007c9947 */ /* 0x000fea0003800000 */
[----:B------:R-:W-:Y:S01]  /*61c0*/  IMAD.MOV R55, RZ, RZ, -R77 ;  /* 0x000000ffff377224 */ /* 0x000fe200078e0a4d */
[----:B------:R-:W-:Y:S01]  /*61d0*/  DMUL.RP R74, R84, R74 ;  /* 0x0000004a544a7228 */ /* 0x000fe20000008000 */
[----:B------:R-:W-:-:S06]  /*61e0*/  IMAD.MOV.U32 R54, RZ, RZ, RZ ;  /* 0x000000ffff367224 */ /* 0x000fcc00078e00ff */
[----:B------:R-:W-:-:S03]  /*61f0*/  DFMA R54, R78, -R54, R84 ;  /* 0x800000364e36722b */ /* 0x000fc60000000054 */
[----:B------:R-:W-:-:S03]  /*6200*/  LOP3.LUT R57, R75, R57, RZ, 0x3c, !PT ;  /* 0x000000394b397212 */ /* 0x000fc600078e3cff */
[----:B------:R-:W-:-:S04]  /*6210*/  IADD3 R54, PT, PT, -R77, -0x43300000, RZ ;  /* 0xbcd000004d367810 */ /* 0x000fc80007ffe1ff */
[----:B------:R-:W-:-:S04]  /*6220*/  FSETP.NEU.AND P1, PT, |R55|, R54, PT ;  /* 0x000000363700720b */ /* 0x000fc80003f2d200 */
[----:B------:R-:W-:Y:S02]  /*6230*/  FSEL R78, R74, R78, !P1 ;  /* 0x0000004e4a4e7208 */ /* 0x000fe40004800000 */
[----:B------:R-:W-:Y:S01]  /*6240*/  FSEL R79, R57, R79, !P1 ;  /* 0x0000004f394f7208 */ /* 0x000fe20004800000 */
[----:B------:R-:W-:Y:S06]  /*6250*/  BRA `(.L_x_35) ;  /* 0x0000000000547947 */ /* 0x000fec0003800000 */
.L_x_34:
[----:B------:R-:W-:-:S14]  /*6260*/  DSETP.NAN.AND P1, PT, R74, R74, PT ;  /* 0x0000004a4a00722a */ /* 0x000fdc0003f28000 */
[----:B------:R-:W-:Y:S05]  /*6270*/  @P1 BRA `(.L_x_36) ;  /* 0x0000000000441947 */ /* 0x000fea0003800000 */
[----:B------:R-:W-:-:S14]  /*6280*/  DSETP.NAN.AND P1, PT, R56, R56, PT ;  /* 0x000000383800722a */ /* 0x000fdc0003f28000 */
[----:B------:R-:W-:Y:S05]  /*6290*/  @P1 BRA `(.L_x_37) ;  /* 0x0000000000301947 */ /* 0x000fea0003800000 */
[----:B------:R-:W-:Y:S01]  /*62a0*/  ISETP.NE.AND P1, PT, R82, R77, PT ;  /* 0x0000004d5200720c */ /* 0x000fe20003f25270 */
[----:B------:R-:W-:Y:S02]  /*62b0*/  IMAD.MOV.U32 R78, RZ, RZ, 0x0 ;  /* 0x00000000ff4e7424 */ /* 0x000fe400078e00ff */
[----:B------:R-:W-:-:S10]  /*62c0*/  IMAD.MOV.U32 R79, RZ, RZ, -0x80000 ;  /* 0xfff80000ff4f7424 */ /* 0x000fd400078e00ff */
[----:B------:R-:W-:Y:S05]  /*62d0*/  @!P1 BRA `(.L_x_35) ;  /* 0x0000000000349947 */ /* 0x000fea0003800000 */
[----:B------:R-:W-:Y:S02]  /*62e0*/  ISETP.NE.AND P1, PT, R82, 0x7ff00000, PT ;  /* 0x7ff000005200780c */ /* 0x000fe40003f25270 */
[----:B------:R-:W-:Y:S02]  /*62f0*/  LOP3.LUT R79, R75, 0x80000000, R57, 0x48, !PT ;  /* 0x800000004b4f7812 */ /* 0x000fe400078e4839 */
[----:B------:R-:W-:-:S13]  /*6300*/  ISETP.EQ.OR P1, PT, R77, RZ, !P1 ;  /* 0x000000ff4d00720c */ /* 0x000fda0004f22670 */
[----:B------:R-:W-:Y:S01]  /*6310*/  @P1 LOP3.LUT R54, R79, 0x7ff00000, RZ, 0xfc, !PT ;  /* 0x7ff000004f361812 */ /* 0x000fe200078efcff */
[----:B------:R-:W-:Y:S02]  /*6320*/  @!P1 IMAD.MOV.U32 R78, RZ, RZ, RZ ;  /* 0x000000ffff4e9224 */ /* 0x000fe400078e00ff */
[----:B------:R-:W-:Y:S02]  /*6330*/  @P1 IMAD.MOV.U32 R78, RZ, RZ, RZ ;  /* 0x000000ffff4e1224 */ /* 0x000fe400078e00ff */
[----:B------:R-:W-:Y:S01]  /*6340*/  @P1 IMAD.MOV.U32 R79, RZ, RZ, R54 ;  /* 0x000000ffff4f1224 */ /* 0x000fe200078e0036 */
[----:B------:R-:W-:Y:S06]  /*6350*/  BRA `(.L_x_35) ;  /* 0x0000000000147947 */ /* 0x000fec0003800000 */
.L_x_37:
[----:B------:R-:W-:Y:S01]  /*6360*/  LOP3.LUT R79, R57, 0x80000, RZ, 0xfc, !PT ;  /* 0x00080000394f7812 */ /* 0x000fe200078efcff */
[----:B------:R-:W-:Y:S01]  /*6370*/  IMAD.MOV.U32 R78, RZ, RZ, R56 ;  /* 0x000000ffff4e7224 */ /* 0x000fe200078e0038 */
[----:B------:R-:W-:Y:S06]  /*6380*/  BRA `(.L_x_35) ;  /* 0x0000000000087947 */ /* 0x000fec0003800000 */
.L_x_36:
[----:B------:R-:W-:Y:S01]  /*6390*/  LOP3.LUT R79, R75, 0x80000, RZ, 0xfc, !PT ;  /* 0x000800004b4f7812 */ /* 0x000fe200078efcff */
[----:B------:R-:W-:-:S07]  /*63a0*/  IMAD.MOV.U32 R78, RZ, RZ, R74 ;  /* 0x000000ffff4e7224 */ /* 0x000fce00078e004a */
.L_x_35:
[----:B------:R-:W-:Y:S02]  /*63b0*/  IMAD.MOV.U32 R54, RZ, RZ, R80 ;  /* 0x000000ffff367224 */ /* 0x000fe400078e0050 */
[----:B------:R-:W-:-:S04]  /*63c0*/  IMAD.MOV.U32 R55, RZ, RZ, 0x0 ;  /* 0x00000000ff377424 */ /* 0x000fc800078e00ff */
[----:B------:R-:W-:Y:S05]  /*63d0*/  RET.REL.NODEC R54 `(_Z10simulationdddddddddddddiiiddddddddiiPdS_S_S_S_) ;  /* 0xffffff9c36087950 */ /* 0x000fea0003c3ffff */
        .type           $_Z10simulationdddddddddddddiiiddddddddiiPdS_S_S_S_$__internal_accurate_pow,@function
        .size           $_Z10simulationdddddddddddddiiiddddddddiiPdS_S_S_S_$__internal_accurate_pow,(.L_x_41 - $_Z10simulationdddddddddddddiiiddddddddiiPdS_S_S_S_$__internal_accurate_pow)
$_Z10simulationdddddddddddddiiiddddddddiiPdS_S_S_S_$__internal_accurate_pow:
[----:B------:R-:W-:Y:S01]  /*63e0*/  ISETP.GT.U32.AND P1, PT, R91, 0xfffff, PT ;  /* 0x000fffff5b00780c */ /* 0x000fe20003f24070 */
[--C-:B------:R-:W-:Y:S01]  /*63f0*/  IMAD.MOV.U32 R10, RZ, RZ, R91.reuse ;  /* 0x000000ffff0a7224 */ /* 0x100fe200078e005b */
[----:B------:R-:W-:Y:S01]  /*6400*/  UMOV UR34, 0x7d2cafe2 ;  /* 0x7d2cafe200227882 */ /* 0x000fe20000000000 */
[----:B------:R-:W-:Y:S01]  /*6410*/  IMAD.MOV.U32 R72, RZ, RZ, R90 ;  /* 0x000000ffff487224 */ /* 0x000fe200078e005a */
[----:B------:R-:W-:Y:S01]  /*6420*/  UMOV UR35, 0x3eb0f5ff ;  /* 0x3eb0f5ff00237882 */ /* 0x000fe20000000000 */
[----:B------:R-:W-:Y:S01]  /*6430*/  IMAD.MOV.U32 R54, RZ, RZ, RZ ;  /* 0x000000ffff367224 */ /* 0x000fe200078e00ff */
[----:B------:R-:W-:Y:S01]  /*6440*/  SHF.R.U32.HI R88, RZ, 0x14, R91 ;  /* 0x00000014ff587819 */ /* 0x000fe2000001165b */
[----:B------:R-:W-:Y:S01]  /*6450*/  IMAD.MOV.U32 R56, RZ, RZ, 0x41ad3b5a ;  /* 0x41ad3b5aff387424 */ /* 0x000fe200078e00ff */
[----:B------:R-:W-:Y:S01]  /*6460*/  UMOV UR36, 0x3b39803f ;  /* 0x3b39803f00247882 */ /* 0x000fe20000000000 */
[----:B------:R-:W-:Y:S01]  /*6470*/  IMAD.MOV.U32 R57, RZ, RZ, 0x3ed0f5d2 ;  /* 0x3ed0f5d2ff397424 */ /* 0x000fe200078e00ff */
[----:B------:R-:W-:-:S03]  /*6480*/  UMOV UR37, 0x3c7abc9e ;  /* 0x3c7abc9e00257882 */ /* 0x000fc60000000000 */
[----:B------:R-:W-:-:S10]  /*6490*/  @!P1 DMUL R84, R90, 1.80143985094819840000e+16 ;  /* 0x435000005a549828 */ /* 0x000fd40000000000 */
[----:B------:R-:W-:Y:S01]  /*64a0*/  @!P1 IMAD.MOV.U32 R10, RZ, RZ, R85 ;  /* 0x000000ffff0a9224 */ /* 0x000fe200078e0055 */
[----:B------:R-:W-:Y:S01]  /*64b0*/  @!P1 LEA.HI R88, R85, 0xffffffca, RZ, 0xc ;  /* 0xffffffca55589811 */ /* 0x000fe200078f60ff */
[----:B------:R-:W-:-:S03]  /*64c0*/  @!P1 IMAD.MOV.U32 R72, RZ, RZ, R84 ;  /* 0x000000ffff489224 */ /* 0x000fc600078e0054 */
[----:B------:R-:W-:-:S04]  /*64d0*/  LOP3.LUT R10, R10, 0x800fffff, RZ, 0xc0, !PT ;  /* 0x800fffff0a0a7812 */ /* 0x000fc800078ec0ff */
[----:B------:R-:W-:-:S04]  /*64e0*/  LOP3.LUT R73, R10, 0x3ff00000, RZ, 0xfc, !PT ;  /* 0x3ff000000a497812 */ /* 0x000fc800078efcff */
[----:B------:R-:W-:-:S13]  /*64f0*/  ISETP.GE.U32.AND P2, PT, R73, 0x3ff6a09f, PT ;  /* 0x3ff6a09f4900780c */ /* 0x000fda0003f46070 */
[----:B------:R-:W-:-:S04]  /*6500*/  @P2 VIADD R11, R73, 0xfff00000 ;  /* 0xfff00000490b2836 */ /* 0x000fc80000000000 */
[----:B------:R-:W-:-:S06]  /*6510*/  @P2 IMAD.MOV.U32 R73, RZ, RZ, R11 ;  /* 0x000000ffff492224 */ /* 0x000fcc00078e000b */
[C---:B------:R-:W-:Y:S02]  /*6520*/  DADD R44, R72.reuse, 1 ;  /* 0x3ff00000482c7429 */ /* 0x040fe40000000000 */
[----:B------:R-:W-:-:S04]  /*6530*/  DADD R72, R72, -1 ;  /* 0xbff0000048487429 */ /* 0x000fc80000000000 */
[----:B------:R-:W0:Y:S02]  /*6540*/  MUFU.RCP64H R55, R45 ;  /* 0x0000002d00377308 */ /* 0x000e240000001800 */
[----:B0-----:R-:W-:-:S08]  /*6550*/  DFMA R10, -R44, R54, 1 ;  /* 0x3ff000002c0a742b */ /* 0x001fd00000000136 */
[----:B------:R-:W-:-:S08]  /*6560*/  DFMA R10, R10, R10, R10 ;  /* 0x0000000a0a0a722b */ /* 0x000fd0000000000a */
[----:B------:R-:W-:-:S08]  /*6570*/  DFMA R54, R54, R10, R54 ;  /* 0x0000000a3636722b */ /* 0x000fd00000000036 */
[----:B------:R-:W-:-:S08]  /*6580*/  DMUL R10, R72, R54 ;  /* 0x00000036480a7228 */ /* 0x000fd00000000000 */
[----:B------:R-:W-:-:S08]  /*6590*/  DFMA R10, R72, R54, R10 ;  /* 0x00000036480a722b */ /* 0x000fd0000000000a */
[----:B------:R-:W-:-:S08]  /*65a0*/  DMUL R74, R10, R10 ;  /* 0x0000000a0a4a7228 */ /* 0x000fd00000000000 */
[----:B------:R-:W-:Y:S01]  /*65b0*/  DFMA R44, R74, UR34, R56 ;  /* 0x000000224a2c7c2b */ /* 0x000fe20008000038 */
[----:B------:R-:W-:Y:S01]  /*65c0*/  UMOV UR34, 0x75488a3f ;  /* 0x75488a3f00227882 */ /* 0x000fe20000000000 */
[----:B------:R-:W-:-:S06]  /*65d0*/  UMOV UR35, 0x3ef3b20a ;  /* 0x3ef3b20a00237882 */ /* 0x000fcc0000000000 */
[----:B------:R-:W-:Y:S01]  /*65e0*/  DFMA R44, R74, R44, UR34 ;  /* 0x000000224a2c7e2b */ /* 0x000fe2000800002c */
        /* <DEDUP_REMOVED lines=10> */
[----:B------:R-:W-:Y:S01]  /*6690*/  DADD R44, R72, -R10 ;  /* 0x00000000482c7229 */ /* 0x000fe2000000080a */
[----:B------:R-:W-:-:S05]  /*66a0*/  UMOV UR35, 0x3f899999 ;  /* 0x3f89999900237882 */ /* 0x000fca0000000000 */
[----:B------:R-:W-:Y:S01]  /*66b0*/  DFMA R56, R74, R56, UR34 ;  /* 0x000000224a387e2b */ /* 0x000fe20008000038 */
[----:B------:R-:W-:Y:S01]  /*66c0*/  UMOV UR34, 0x55555555 ;  /* 0x5555555500227882 */ /* 0x000fe20000000000 */
[----:B------:R-:W-:Y:S01]  /*66d0*/  DADD R44, R44, R44 ;  /* 0x000000002c2c7229 */ /* 0x000fe2000000002c */
[----:B------:R-:W-:-:S07]  /*66e0*/  UMOV UR35, 0x3fb55555 ;  /* 0x3fb5555500237882 */ /* 0x000fce0000000000 */
[----:B------:R-:W-:Y:S02]  /*66f0*/  DFMA R72, R72, -R10, R44 ;  /* 0x8000000a4848722b */ /* 0x000fe4000000002c */
[----:B------:R-:W-:-:S06]  /*6700*/  DFMA R44, R74, R56, UR34 ;  /* 0x000000224a2c7e2b */ /* 0x000fcc0008000038 */
[----:B------:R-:W-:Y:S02]  /*6710*/  DMUL R54, R54, R72 ;  /* 0x0000004836367228 */ /* 0x000fe40000000000 */
[----:B------:R-:W-:Y:S01]  /*6720*/  DADD R78, -R44, UR34 ;  /* 0x000000222c4e7e29 */ /* 0x000fe20008000100 */
[----:B------:R-:W-:Y:S01]  /*6730*/  UMOV UR34, 0xb9e7b0 ;  /* 0x00b9e7b000227882 */ /* 0x000fe20000000000 */
[----:B------:R-:W-:-:S06]  /*6740*/  UMOV UR35, 0x3c46a4cb ;  /* 0x3c46a4cb00237882 */ /* 0x000fcc0000000000 */
[----:B------:R-:W-:Y:S02]  /*6750*/  DFMA R74, R74, R56, R78 ;  /* 0x000000384a4a722b */ /* 0x000fe4000000004e */
[----:B------:R-:W-:Y:S01]  /*6760*/  DMUL R78, R10, R10 ;  /* 0x0000000a0a4e7228 */ /* 0x000fe20000000000 */
[----:B------:R-:W-:Y:S02]  /*6770*/  VIADD R57, R55, 0x100000 ;  /* 0x0010000037397836 */ /* 0x000fe40000000000 */
[----:B------:R-:W-:-:S03]  /*6780*/  IMAD.MOV.U32 R56, RZ, RZ, R54 ;  /* 0x000000ffff387224 */ /* 0x000fc600078e0036 */
[----:B------:R-:W-:Y:S01]  /*6790*/  DADD R74, R74, -UR34 ;  /* 0x800000224a4a7e29 */ /* 0x000fe20008000000 */
[----:B------:R-:W-:Y:S01]  /*67a0*/  UMOV UR34, 0x80000000 ;  /* 0x8000000000227882 */ /* 0x000fe20000000000 */
[----:B------:R-:W-:Y:S01]  /*67b0*/  DFMA R72, R10, R10, -R78 ;  /* 0x0000000a0a48722b */ /* 0x000fe2000000084e */
[----:B------:R-:W-:-:S07]  /*67c0*/  UMOV UR35, 0x43300000 ;  /* 0x4330000000237882 */ /* 0x000fce0000000000 */
[C---:B------:R-:W-:Y:S02]  /*67d0*/  DFMA R72, R10.reuse, R56, R72 ;  /* 0x000000380a48722b */ /* 0x040fe40000000048 */
[----:B------:R-:W-:-:S08]  /*67e0*/  DMUL R56, R10, R78 ;  /* 0x0000004e0a387228 */ /* 0x000fd00000000000 */
[----:B------:R-:W-:-:S08]  /*67f0*/  DFMA R84, R10, R78, -R56 ;  /* 0x0000004e0a54722b */ /* 0x000fd00000000838 */
[----:B------:R-:W-:Y:S02]  /*6800*/  DFMA R84, R54, R78, R84 ;  /* 0x0000004e3654722b */ /* 0x000fe40000000054 */
[----:B------:R-:W-:-:S06]  /*6810*/  DADD R78, R44, R74 ;  /* 0x000000002c4e7229 */ /* 0x000fcc000000004a */
[----:B------:R-:W-:Y:S02]  /*6820*/  DFMA R72, R10, R72, R84 ;  /* 0x000000480a48722b */ /* 0x000fe40000000054 */
[----:B------:R-:W-:-:S08]  /*6830*/  DADD R44, R44, -R78 ;  /* 0x000000002c2c7229 */ /* 0x000fd0000000084e */
[----:B------:R-:W-:Y:S02]  /*6840*/  DADD R44, R74, R44 ;  /* 0x000000004a2c7229 */ /* 0x000fe4000000002c */
[----:B------:R-:W-:-:S08]  /*6850*/  DMUL R74, R78, R56 ;  /* 0x000000384e4a7228 */ /* 0x000fd00000000000 */
[----:B------:R-:W-:-:S08]  /*6860*/  DFMA R84, R78, R56, -R74 ;  /* 0x000000384e54722b */ /* 0x000fd0000000084a */
[----:B------:R-:W-:-:S08]  /*6870*/  DFMA R72, R78, R72, R84 ;  /* 0x000000484e48722b */ /* 0x000fd00000000054 */
[----:B------:R-:W-:-:S08]  /*6880*/  DFMA R44, R44, R56, R72 ;  /* 0x000000382c2c722b */ /* 0x000fd00000000048 */
[----:B------:R-:W-:-:S08]  /*6890*/  DADD R56, R74, R44 ;  /* 0x000000004a387229 */ /* 0x000fd0000000002c */
[--C-:B------:R-:W-:Y:S02]  /*68a0*/  DADD R72, R10, R56.reuse ;  /* 0x000000000a487229 */ /* 0x100fe40000000038 */
[----:B------:R-:W-:-:S06]  /*68b0*/  DADD R74, R74, -R56 ;  /* 0x000000004a4a7229 */ /* 0x000fcc0000000838 */
[----:B------:R-:W-:Y:S02]  /*68c0*/  DADD R10, R10, -R72 ;  /* 0x000000000a0a7229 */ /* 0x000fe40000000848 */
[----:B------:R-:W-:Y:S01]  /*68d0*/  DADD R74, R44, R74 ;  /* 0x000000002c4a7229 */ /* 0x000fe2000000004a */
[C---:B------:R-:W-:Y:S02]  /*68e0*/  VIADD R44, R88.reuse, 0xfffffc01 ;  /* 0xfffffc01582c7836 */ /* 0x040fe40000000000 */
[----:B------:R-:W-:-:S03]  /*68f0*/  @P2 VIADD R44, R88, 0xfffffc02 ;  /* 0xfffffc02582c2836 */ /* 0x000fc60000000000 */
[----:B------:R-:W-:Y:S01]  /*6900*/  DADD R10, R56, R10 ;  /* 0x00000000380a7229 */ /* 0x000fe2000000000a */
[----:B------:R-:W-:Y:S01]  /*6910*/  IMAD.MOV.U32 R45, RZ, RZ, 0x43300000 ;  /* 0x43300000ff2d7424 */ /* 0x000fe200078e00ff */
[----:B------:R-:W-:-:S06]  /*6920*/  LOP3.LUT R44, R44, 0x80000000, RZ, 0x3c, !PT ;  /* 0x800000002c2c7812 */ /* 0x000fcc00078e3cff */
[----:B------:R-:W-:Y:S02]  /*6930*/  DADD R10, R74, R10 ;  /* 0x000000004a0a7229 */ /* 0x000fe4000000000a */
[----:B------:R-:W-:Y:S01]  /*6940*/  DADD R44, R44, -UR34 ;  /* 0x800000222c2c7e29 */ /* 0x000fe20008000000 */
[----:B------:R-:W-:Y:S01]  /*6950*/  UMOV UR34, 0xfefa39ef ;  /* 0xfefa39ef00227882 */ /* 0x000fe20000000000 */
[----:B------:R-:W-:-:S04]  /*6960*/  UMOV UR35, 0x3fe62e42 ;  /* 0x3fe62e4200237882 */ /* 0x000fc80000000000 */
[----:B------:R-:W-:-:S08]  /*6970*/  DADD R56, R54, R10 ;  /* 0x0000000036387229 */ /* 0x000fd0000000000a */
[----:B------:R-:W-:-:S08]  /*6980*/  DADD R54, R72, R56 ;  /* 0x0000000048367229 */ /* 0x000fd00000000038 */
[--C-:B------:R-:W-:Y:S02]  /*6990*/  DFMA R10, R44, UR34, R54.reuse ;  /* 0x000000222c0a7c2b */ /* 0x100fe40008000036 */
[----:B------:R-:W-:-:S06]  /*69a0*/  DADD R72, R72, -R54 ;  /* 0x0000000048487229 */ /* 0x000fcc0000000836 */
[----:B------:R-:W-:Y:S02]  /*69b0*/  DFMA R74, R44, -UR34, R10 ;  /* 0x800000222c4a7c2b */ /* 0x000fe4000800000a */
[----:B------:R-:W-:-:S06]  /*69c0*/  DADD R72, R56, R72 ;  /* 0x0000000038487229 */ /* 0x000fcc0000000048 */
[----:B------:R-:W-:-:S08]  /*69d0*/  DADD R74, -R54, R74 ;  /* 0x00000000364a7229 */ /* 0x000fd0000000014a */
[----:B------:R-:W-:-:S08]  /*69e0*/  DADD R72, R72, -R74 ;  /* 0x0000000048487229 */ /* 0x000fd0000000084a */
[----:B------:R-:W-:Y:S01]  /*69f0*/  DFMA R44, R44, UR36, R72 ;  /* 0x000000242c2c7c2b */ /* 0x000fe20008000048 */
[----:B------:R-:W-:Y:S02]  /*6a00*/  IMAD.MOV.U32 R73, RZ, RZ, R77 ;  /* 0x000000ffff497224 */ /* 0x000fe400078e004d */
[----:B------:R-:W-:Y:S02]  /*6a10*/  IMAD.MOV.U32 R72, RZ, RZ, R82 ;  /* 0x000000ffff487224 */ /* 0x000fe400078e0052 */
[C---:B------:R-:W-:Y:S01]  /*6a20*/  IMAD.SHL.U32 R54, R73.reuse, 0x2, RZ ;  /* 0x0000000249367824 */ /* 0x040fe200078e00ff */
[----:B------:R-:W-:-:S04]  /*6a30*/  LOP3.LUT R57, R73, 0xff0fffff, RZ, 0xc0, !PT ;  /* 0xff0fffff49397812 */ /* 0x000fc800078ec0ff */
[----:B------:R-:W-:Y:S01]  /*6a40*/  ISETP.GT.U32.AND P1, PT, R54, -0x2000001, PT ;  /* 0xfdffffff3600780c */ /* 0x000fe20003f24070 */
[----:B------:R-:W-:-:S03]  /*6a50*/  DADD R54, R10, R44 ;  /* 0x000000000a367229 */ /* 0x000fc6000000002c */
[----:B------:R-:W-:-:S05]  /*6a60*/  SEL R73, R57, R73, P1 ;  /* 0x0000004939497207 */ /* 0x000fca0000800000 */
[----:B------:R-:W-:Y:S02]  /*6a70*/  DADD R56, R10, -R54 ;  /* 0x000000000a387229 */ /* 0x000fe40000000836 */
[----:B------:R-:W-:-:S06]  /*6a80*/  DMUL R10, R54, R72 ;  /* 0x00000048360a7228 */ /* 0x000fcc0000000000 */
[----:B------:R-:W-:Y:S02]  /*6a90*/  DADD R56, R44, R56 ;  /* 0x000000002c387229 */ /* 0x000fe40000000038 */
[----:B------:R-:W-:-:S08]  /*6aa0*/  DFMA R54, R54, R72, -R10 ;  /* 0x000000483636722b */ /* 0x000fd0000000080a */
[----:B------:R-:W-:Y:S01]  /*6ab0*/  DFMA R56, R56, R72, R54 ;  /* 0x000000483838722b */ /* 0x000fe20000000036 */
[----:B------:R-:W-:Y:S02]  /*6ac0*/  IMAD.MOV.U32 R54, RZ, RZ, 0x652b82fe ;  /* 0x652b82feff367424 */ /* 0x000fe400078e00ff */
[----:B------:R-:W-:-:S05]  /*6ad0*/  IMAD.MOV.U32 R55, RZ, RZ, 0x3ff71547 ;  /* 0x3ff71547ff377424 */ /* 0x000fca00078e00ff */
[----:B------:R-:W-:-:S08]  /*6ae0*/  DADD R44, R10, R56 ;  /* 0x000000000a2c7229 */ /* 0x000fd00000000038 */
[----:B------:R-:W-:Y:S02]  /*6af0*/  DFMA R54, R44, R54, 6.75539944105574400000e+15 ;  /* 0x433800002c36742b */ /* 0x000fe40000000036 */
[----:B------:R-:W-:Y:S01]  /*6b00*/  FSETP.GEU.AND P1, PT, |R45|, 4.1917929649353027344, PT ;  /* 0x4086232b2d00780b */ /* 0x000fe20003f2e200 */
[----:B------:R-:W-:-:S05]  /*6b10*/  DADD R10, R10, -R44 ;  /* 0x000000000a0a7229 */ /* 0x000fca000000082c */
[----:B------:R-:W-:-:S03]  /*6b20*/  DADD R72, R54, -6.75539944105574400000e+15 ;  /* 0xc338000036487429 */ /* 0x000fc60000000000 */
[----:B------:R-:W-:-:S05]  /*6b30*/  DADD R56, R56, R10 ;  /* 0x0000000038387229 */ /* 0x000fca000000000a */
[----:B------:R-:W-:Y:S01]  /*6b40*/  DFMA R74, R72, -UR34, R44 ;  /* 0x80000022484a7c2b */ /* 0x000fe2000800002c */
[----:B------:R-:W-:Y:S01]  /*6b50*/  UMOV UR34, 0x3b39803f ;  /* 0x3b39803f00227882 */ /* 0x000fe20000000000 */
[----:B------:R-:W-:-:S06]  /*6b60*/  UMOV UR35, 0x3c7abc9e ;  /* 0x3c7abc9e00237882 */ /* 0x000fcc0000000000 */
[----:B------:R-:W-:Y:S01]  /*6b70*/  DFMA R72, R72, -UR34, R74 ;  /* 0x8000002248487c2b */ /* 0x000fe2000800004a */
[----:B------:R-:W-:Y:S01]  /*6b80*/  UMOV UR34, 0x69ce2bdf ;  /* 0x69ce2bdf00227882 */ /* 0x000fe20000000000 */
[----:B------:R-:W-:Y:S01]  /*6b90*/  IMAD.MOV.U32 R74, RZ, RZ, -0x35dec16 ;  /* 0xfca213eaff4a7424 */ /* 0x000fe200078e00ff */
[----:B------:R-:W-:Y:S01]  /*6ba0*/  UMOV UR35, 0x3e5ade15 ;  /* 0x3e5ade1500237882 */ /* 0x000fe20000000000 */
[----:B------:R-:W-:-:S06]  /*6bb0*/  IMAD.MOV.U32 R75, RZ, RZ, 0x3e928af3 ;  /* 0x3e928af3ff4b7424 */ /* 0x000fcc00078e00ff */
        /* <DEDUP_REMOVED lines=24> */
[----:B------:R-:W-:-:S08]  /*6d40*/  DFMA R74, R72, R74, UR34 ;  /* 0x00000022484a7e2b */ /* 0x000fd0000800004a */
[----:B------:R-:W-:-:S08]  /*6d50*/  DFMA R74, R72, R74, 1 ;  /* 0x3ff00000484a742b */ /* 0x000fd0000000004a */
[----:B------:R-:W-:-:S10]  /*6d60*/  DFMA R72, R72, R74, 1 ;  /* 0x3ff000004848742b */ /* 0x000fd4000000004a */
[----:B------:R-:W-:Y:S02]  /*6d70*/  IMAD R11, R54, 0x100000, R73 ;  /* 0x00100000360b7824 */ /* 0x000fe400078e0249 */
[----:B------:R-:W-:Y:S01]  /*6d80*/  IMAD.MOV.U32 R10, RZ, RZ, R72 ;  /* 0x000000ffff0a7224 */ /* 0x000fe200078e0048 */
[----:B------:R-:W-:Y:S06]  /*6d90*/  @!P1 BRA `(.L_x_38) ;  /* 0x0000000000349947 */ /* 0x000fec0003800000 */
[----:B------:R-:W-:Y:S01]  /*6da0*/  FSETP.GEU.AND P2, PT, |R45|, 4.2275390625, PT ;  /* 0x408748002d00780b */ /* 0x000fe20003f4e200 */
[C---:B------:R-:W-:Y:S02]  /*6db0*/  DADD R10, R44.reuse, +INF ;  /* 0x7ff000002c0a7429 */ /* 0x040fe40000000000 */
[----:B------:R-:W-:-:S08]  /*6dc0*/  DSETP.GEU.AND P1, PT, R44, RZ, PT ;  /* 0x000000ff2c00722a */ /* 0x000fd00003f2e000 */
[----:B------:R-:W-:Y:S02]  /*6dd0*/  FSEL R10, R10, RZ, P1 ;  /* 0x000000ff0a0a7208 */ /* 0x000fe40000800000 */
[----:B------:R-:W-:Y:S01]  /*6de0*/  FSEL R11, R11, RZ, P1 ;  /* 0x000000ff0b0b7208 */ /* 0x000fe20000800000 */
[----:B------:R-:W-:Y:S06]  /*6df0*/  @P2 BRA `(.L_x_38) ;  /* 0x00000000001c2947 */ /* 0x000fec0003800000 */
[----:B------:R-:W-:-:S04]  /*6e00*/  LEA.HI R10, R54, R54, RZ, 0x1 ;  /* 0x00000036360a7211 */ /* 0x000fc800078f08ff */
[----:B------:R-:W-:-:S05]  /*6e10*/  SHF.R.S32.HI R11, RZ, 0x1, R10 ;  /* 0x00000001ff0b7819 */ /* 0x000fca000001140a */
[----:B------:R-:W-:Y:S02]  /*6e20*/  IMAD.IADD R10, R54, 0x1, -R11 ;  /* 0x00000001360a7824 */ /* 0x000fe400078e0a0b */
[----:B------:R-:W-:-:S03]  /*6e30*/  IMAD R73, R11, 0x100000, R73 ;  /* 0x001000000b497824 */ /* 0x000fc600078e0249 */
[----:B------:R-:W-:Y:S01]  /*6e40*/  LEA R11, R10, 0x3ff00000, 0x14 ;  /* 0x3ff000000a0b7811 */ /* 0x000fe200078ea0ff */
[----:B------:R-:W-:-:S06]  /*6e50*/  IMAD.MOV.U32 R10, RZ, RZ, RZ ;  /* 0x000000ffff0a7224 */ /* 0x000fcc00078e00ff */
[----:B------:R-:W-:-:S11]  /*6e60*/  DMUL R10, R72, R10 ;  /* 0x0000000a480a7228 */ /* 0x000fd60000000000 */
.L_x_38:
[----:B------:R-:W-:Y:S01]  /*6e70*/  DFMA R56, R56, R10, R10 ;  /* 0x0000000a3838722b */ /* 0x000fe2000000000a */
[----:B------:R-:W-:Y:S01]  /*6e80*/  IMAD.MOV.U32 R44, RZ, RZ, R80 ;  /* 0x000000ffff2c7224 */ /* 0x000fe200078e0050 */
[----:B------:R-:W-:Y:S01]  /*6e90*/  DSETP.NEU.AND P1, PT, |R10|, +INF , PT ;  /* 0x7ff000000a00742a */ /* 0x000fe20003f2d200 */
[----:B------:R-:W-:-:S07]  /*6ea0*/  IMAD.MOV.U32 R45, RZ, RZ, 0x0 ;  /* 0x00000000ff2d7424 */ /* 0x000fce00078e00ff */
[----:B------:R-:W-:Y:S02]  /*6eb0*/  FSEL R10, R10, R56, !P1 ;  /* 0x000000380a0a7208 */ /* 0x000fe40004800000 */
[----:B------:R-:W-:Y:S01]  /*6ec0*/  FSEL R11, R11, R57, !P1 ;  /* 0x000000390b0b7208 */ /* 0x000fe20004800000 */
[----:B------:R-:W-:Y:S06]  /*6ed0*/  RET.REL.NODEC R44 `(_Z10simulationdddddddddddddiiiddddddddiiPdS_S_S_S_) ;  /* 0xffffff902c487950 */ /* 0x000fec0003c3ffff */
.L_x_39:
[----:B------:R-:W-:-:S00]  /*6ee0*/  BRA `(.L_x_39) ;  /* 0xfffffffc00fc7947 */ /* 0x000fc0000383ffff */
[----:B------:R-:W-:-:S00]  /*6ef0*/  NOP ;  /* 0x0000000000007918 */ /* 0x000fc00000000000 */
        /* <DEDUP_REMOVED lines=8> */
.L_x_41:


//--------------------- .nv.global.init           --------------------------
	.section	.nv.global.init,"aw",@progbits
	.align	4
.nv.global.init:
	.type		mrg32k3aM1SubSeq,@object
	.size		mrg32k3aM1SubSeq,(mrg32k3aM2SubSeq - mrg32k3aM1SubSeq)
mrg32k3aM1SubSeq:
        /*0000*/ 	.byte	0x0b, 0xcc, 0xee, 0x04, 0x73, 0x29, 0x8b, 0x6f, 0xf6, 0x53, 0x03, 0xf6, 0x23, 0xf6, 0xea, 0xda
        /* <DEDUP_REMOVED lines=125> */
	.type		mrg32k3aM2SubSeq,@object
	.size		mrg32k3aM2SubSeq,(mrg32k3aM1 - mrg32k3aM2SubSeq)
mrg32k3aM2SubSeq:
        /* <DEDUP_REMOVED lines=126> */
	.type		mrg32k3aM1,@object
	.size		mrg32k3aM1,(mrg32k3aM1Seq - mrg32k3aM1)
mrg32k3aM1:
        /* <DEDUP_REMOVED lines=144> */
	.type		mrg32k3aM1Seq,@object
	.size		mrg32k3aM1Seq,(mrg32k3aM2 - mrg32k3aM1Seq)
mrg32k3aM1Seq:
        /* <DEDUP_REMOVED lines=144> */
	.type		mrg32k3aM2,@object
	.size		mrg32k3aM2,(mrg32k3aM2Seq - mrg32k3aM2)
mrg32k3aM2:
        /* <DEDUP_REMOVED lines=144> */
	.type		mrg32k3aM2Seq,@object
	.size		mrg32k3aM2Seq,(precalc_xorwow_matrix - mrg32k3aM2Seq)
mrg32k3aM2Seq:
        /* <DEDUP_REMOVED lines=144> */
	.type		precalc_xorwow_matrix,@object
	.size		precalc_xorwow_matrix,(precalc_xorwow_offset_matrix - precalc_xorwow_matrix)
precalc_xorwow_matrix:
        /* <DEDUP_REMOVED lines=6400> */
	.type		precalc_xorwow_offset_matrix,@object
	.size		precalc_xorwow_offset_matrix,($str - precalc_xorwow_offset_matrix)
precalc_xorwow_offset_matrix:
        /* <DEDUP_REMOVED lines=6400> */
	.type		$str,@object
	.size		$str,(.L_9 - $str)
$str:
        /*353c0*/ 	.byte	0x6b, 0x65, 0x72, 0x6e, 0x65, 0x6c, 0x20, 0x65, 0x6e, 0x64, 0x00
.L_9:


//--------------------- .nv.shared.reserved.0     --------------------------
	.section	.nv.shared.reserved.0,"aw",@nobits
	.weak		__nv_reservedSMEM_offset_0_alias
	.size		__nv_reservedSMEM_offset_0_alias, 0, 64
	.other		__nv_reservedSMEM_offset_0_alias,@"STO_CUDA_RESERVED_SHARED STV_DEFAULT"
__nv_reservedSMEM_offset_0_alias:
	.zero		0
	.zero		64


//--------------------- .nv.constant0._Z10simulationdddddddddddddiiiddddddddiiPdS_S_S_S_ --------------------------
	.section	.nv.constant0._Z10simulationdddddddddddddiiiddddddddiiPdS_S_S_S_,"a",@progbits
	.sectionflags	@""
	.align	4
.nv.constant0._Z10simulationdddddddddddddiiiddddddddiiPdS_S_S_S_:
	.zero		1128


//--------------------- SYMBOLS --------------------------

	.type		.nv.reservedSmem.offset0,@object
	.size		.nv.reservedSmem.offset0,0x4
	.type		vprintf,@function
